def matmul_kernel(
    a_ptr,
    b_ptr,
    c_ptr,
    M,
    N,
    K,
    stride_am,
    stride_ak,
    stride_bk,
    stride_bn,
    stride_cm,
    stride_cn,
    BLOCK_M: tl.constexpr,
    BLOCK_N: tl.constexpr,
    BLOCK_K: tl.constexpr,
    GROUP_M: tl.constexpr,
):
    pid = tl.program_id(axis=0)
    num_pid_m = tl.cdiv(M, BLOCK_M)
    num_pid_n = tl.cdiv(N, BLOCK_N)
    num_pid_in_group = GROUP_M * num_pid_n
    group_id = pid // num_pid_in_group
    first_pid_m = group_id * GROUP_M
    group_size_m = min(num_pid_m - first_pid_m, GROUP_M)
    pid_m = first_pid_m + ((pid % num_pid_in_group) % group_size_m)
    pid_n = (pid % num_pid_in_group) // group_size_m

    offs_am = (pid_m * BLOCK_M + tl.arange(0, BLOCK_M)) % M
    offs_bn = (pid_n * BLOCK_N + tl.arange(0, BLOCK_N)) % N
    offs_k = tl.arange(0, BLOCK_K)
    a_ptrs = a_ptr + offs_am[:, None] * stride_am + offs_k[None, :] * stride_ak
    b_ptrs = b_ptr + offs_k[:, None] * stride_bk + offs_bn[None, :] * stride_bn

    acc = tl.zeros((BLOCK_M, BLOCK_N), dtype=tl.float32)
    for kk in range(0, tl.cdiv(K, BLOCK_K)):
        a = tl.load(a_ptrs, mask=offs_k[None, :] < K - kk * BLOCK_K, other=0.0)
        b = tl.load(b_ptrs, mask=offs_k[:, None] < K - kk * BLOCK_K, other=0.0)
        acc = tl.dot(a, b, acc)
        a_ptrs += BLOCK_K * stride_ak
        b_ptrs += BLOCK_K * stride_bk

    c = acc.to(c_ptr.dtype.element_ty)
    offs_cm = pid_m * BLOCK_M + tl.arange(0, BLOCK_M)
    offs_cn = pid_n * BLOCK_N + tl.arange(0, BLOCK_N)
    c_ptrs = c_ptr + offs_cm[:, None] * stride_cm + offs_cn[None, :] * stride_cn
    mask = (offs_cm[:, None] < M) & (offs_cn[None, :] < N)
    tl.store(c_ptrs, c, mask=mask)

# config = {"BLOCK_K": 64, "BLOCK_M": 128, "BLOCK_N": 128, "GROUP_M": 8, "arch": "sm_100", "dtype": "fp32", "num_ctas": 4, "num_stages": 3, "num_warps": 4}
# arch = sm_100


// ===== COMPILED SASS (sm_100a) =====

	.target	sm_100a

	.elftype	@"ET_EXEC"


//--------------------- .note.nv.tkinfo           --------------------------
	.section	.note.nv.tkinfo,"",@"SHT_NOTE"
	.sectionflags	@"SHF_NOTE_NV_TKINFO"
	.tkinfo
        /*0018*/ 	.word	0x00000081
        /*0030*/ 	.string	""
        /*0030*/ 	.string	"ptxas-blackwell"
        /*0030*/ 	.string	"Cuda compilation tools, release 12.9, V12.9.86"
        /*0030*/ 	.string	"Build cuda_12.9.r12.9/compiler.36037853_0"
        /*0030*/ 	.string	"-v  -suppress-debug-info  -lineinfo  -arch sm_100a "



//--------------------- .note.nv.cuver            --------------------------
	.section	.note.nv.cuver,"",@"SHT_NOTE"
	.sectionflags	@"SHF_NOTE_NV_CUVER"
        /*0018*/ 	.short	0x0001
        /*001a*/ 	.short	0x0064
        /*001c*/ 	.short	0x0001
        /*001e*/ 	.short	0x0000
        /*0020*/ 	.short	0x0001
        /*0022*/ 	.short	0x0000


//--------------------- .nv.info                  --------------------------
	.section	.nv.info,"",@"SHT_CUDA_INFO"
	.align	4


	//----- nvinfo : EIATTR_REGCOUNT
	.align		4
        /*0000*/ 	.byte	0x04, 0x2f
        /*0002*/ 	.short	(.L_4 - .L_3)
	.align		4
.L_3:
        /*0004*/ 	.word	index@(matmul_kernel)
        /*0008*/ 	.word	0x000000ff


	//----- nvinfo : EIATTR_FRAME_SIZE
	.align		4
.L_4:
        /*000c*/ 	.byte	0x04, 0x11
        /*000e*/ 	.short	(.L_6 - .L_5)
	.align		4
.L_5:
        /*0010*/ 	.word	index@($__internal_2_$__cuda_sm10x_tcgen05_guardrail_trap_unallocated_columns_being_dealloced)
        /*0014*/ 	.word	0x00000008


	//----- nvinfo : EIATTR_FRAME_SIZE
	.align		4
.L_6:
        /*0018*/ 	.byte	0x04, 0x11
        /*001a*/ 	.short	(.L_8 - .L_7)
	.align		4
.L_7:
        /*001c*/ 	.word	index@($__internal_1_$__cuda_sm10x_tcgen05_guardrail_trap_phase_invalid_during_alloc)
        /*0020*/ 	.word	0x00000008


	//----- nvinfo : EIATTR_FRAME_SIZE
	.align		4
.L_8:
        /*0024*/ 	.byte	0x04, 0x11
        /*0026*/ 	.short	(.L_10 - .L_9)
	.align		4
.L_9:
        /*0028*/ 	.word	index@($__internal_0_$__cuda_sm10x_tcgen05_guardrail_trap_col_being_dealloced_not_returned_by_alloc)
        /*002c*/ 	.word	0x00000008


	//----- nvinfo : EIATTR_FRAME_SIZE
	.align		4
.L_10:
        /*0030*/ 	.byte	0x04, 0x11
        /*0032*/ 	.short	(.L_12 - .L_11)
	.align		4
.L_11:
        /*0034*/ 	.word	index@(matmul_kernel)
        /*0038*/ 	.word	0x00000008


	//----- nvinfo : EIATTR_MIN_STACK_SIZE
	.align		4
.L_12:
        /*003c*/ 	.byte	0x04, 0x12
        /*003e*/ 	.short	(.L_14 - .L_13)
	.align		4
.L_13:
        /*0040*/ 	.word	index@(matmul_kernel)
        /*0044*/ 	.word	0x00000008
.L_14:


//--------------------- .nv.info.matmul_kernel    --------------------------
	.section	.nv.info.matmul_kernel,"",@"SHT_CUDA_INFO"
	.sectionflags	@""
	.align	4


	//----- nvinfo : EIATTR_CUDA_API_VERSION
	.align		4
        /*0000*/ 	.byte	0x04, 0x37
        /*0002*/ 	.short	(.L_16 - .L_15)
.L_15:
        /*0004*/ 	.word	0x00000081


	//----- nvinfo : EIATTR_KPARAM_INFO
	.align		4
.L_16:
        /*0008*/ 	.byte	0x04, 0x17
        /*000a*/ 	.short	(.L_18 - .L_17)
.L_17:
        /*000c*/ 	.word	0x00000000
        /*0010*/ 	.short	0x000d
        /*0012*/ 	.short	0x0048
        /*0014*/ 	.byte	0x00, 0xf4, 0x21, 0x00


	//----- nvinfo : EIATTR_KPARAM_INFO
	.align		4
.L_18:
        /*0018*/ 	.byte	0x04, 0x17
        /*001a*/ 	.short	(.L_20 - .L_19)
.L_19:
        /*001c*/ 	.word	0x00000000
        /*0020*/ 	.short	0x000c
        /*0022*/ 	.short	0x0040
        /*0024*/ 	.byte	0x00, 0xf4, 0x21, 0x00


	//----- nvinfo : EIATTR_KPARAM_INFO
	.align		4
.L_20:
        /*0028*/ 	.byte	0x04, 0x17
        /*002a*/ 	.short	(.L_22 - .L_21)
.L_21:
        /*002c*/ 	.word	0x00000000
        /*0030*/ 	.short	0x000b
        /*0032*/ 	.short	0x0038
        /*0034*/ 	.byte	0x00, 0xf0, 0x11, 0x00


	//----- nvinfo : EIATTR_KPARAM_INFO
	.align		4
.L_22:
        /*0038*/ 	.byte	0x04, 0x17
        /*003a*/ 	.short	(.L_24 - .L_23)
.L_23:
        /*003c*/ 	.word	0x00000000
        /*0040*/ 	.short	0x000a
        /*0042*/ 	.short	0x0034
        /*0044*/ 	.byte	0x00, 0xf0, 0x11, 0x00


	//----- nvinfo : EIATTR_KPARAM_INFO
	.align		4
.L_24:
        /*0048*/ 	.byte	0x04, 0x17
        /*004a*/ 	.short	(.L_26 - .L_25)
.L_25:
        /*004c*/ 	.word	0x00000000
        /*0050*/ 	.short	0x0009
        /*0052*/ 	.short	0x0030
        /*0054*/ 	.byte	0x00, 0xf0, 0x11, 0x00


	//----- nvinfo : EIATTR_KPARAM_INFO
	.align		4
.L_26:
        /*0058*/ 	.byte	0x04, 0x17
        /*005a*/ 	.short	(.L_28 - .L_27)
.L_27:
        /*005c*/ 	.word	0x00000000
        /*0060*/ 	.short	0x0008
        /*0062*/ 	.short	0x002c
        /*0064*/ 	.byte	0x00, 0xf0, 0x11, 0x00


	//----- nvinfo : EIATTR_KPARAM_INFO
	.align		4
.L_28:
        /*0068*/ 	.byte	0x04, 0x17
        /*006a*/ 	.short	(.L_30 - .L_29)
.L_29:
        /*006c*/ 	.word	0x00000000
        /*0070*/ 	.short	0x0007
        /*0072*/ 	.short	0x0028
        /*0074*/ 	.byte	0x00, 0xf0, 0x11, 0x00


	//----- nvinfo : EIATTR_KPARAM_INFO
	.align		4
.L_30:
        /*0078*/ 	.byte	0x04, 0x17
        /*007a*/ 	.short	(.L_32 - .L_31)
.L_31:
        /*007c*/ 	.word	0x00000000
        /*0080*/ 	.short	0x0006
        /*0082*/ 	.short	0x0024
        /*0084*/ 	.byte	0x00, 0xf0, 0x11, 0x00


	//----- nvinfo : EIATTR_KPARAM_INFO
	.align		4
.L_32:
        /*0088*/ 	.byte	0x04, 0x17
        /*008a*/ 	.short	(.L_34 - .L_33)
.L_33:
        /*008c*/ 	.word	0x00000000
        /*0090*/ 	.short	0x0005
        /*0092*/ 	.short	0x0020
        /*0094*/ 	.byte	0x00, 0xf0, 0x11, 0x00


	//----- nvinfo : EIATTR_KPARAM_INFO
	.align		4
.L_34:
        /*0098*/ 	.byte	0x04, 0x17
        /*009a*/ 	.short	(.L_36 - .L_35)
.L_35:
        /*009c*/ 	.word	0x00000000
        /*00a0*/ 	.short	0x0004
        /*00a2*/ 	.short	0x001c
        /*00a4*/ 	.byte	0x00, 0xf0, 0x11, 0x00


	//----- nvinfo : EIATTR_KPARAM_INFO
	.align		4
.L_36:
        /*00a8*/ 	.byte	0x04, 0x17
        /*00aa*/ 	.short	(.L_38 - .L_37)
.L_37:
        /*00ac*/ 	.word	0x00000000
        /*00b0*/ 	.short	0x0003
        /*00b2*/ 	.short	0x0018
        /*00b4*/ 	.byte	0x00, 0xf0, 0x11, 0x00


	//----- nvinfo : EIATTR_KPARAM_INFO
	.align		4
.L_38:
        /*00b8*/ 	.byte	0x04, 0x17
        /*00ba*/ 	.short	(.L_40 - .L_39)
.L_39:
        /*00bc*/ 	.word	0x00000000
        /*00c0*/ 	.short	0x0002
        /*00c2*/ 	.short	0x0010
        /*00c4*/ 	.byte	0x00, 0xf4, 0x21, 0x00


	//----- nvinfo : EIATTR_KPARAM_INFO
	.align		4
.L_40:
        /*00c8*/ 	.byte	0x04, 0x17
        /*00ca*/ 	.short	(.L_42 - .L_41)
.L_41:
        /*00cc*/ 	.word	0x00000000
        /*00d0*/ 	.short	0x0001
        /*00d2*/ 	.short	0x0008
        /*00d4*/ 	.byte	0x00, 0xf4, 0x21, 0x00


	//----- nvinfo : EIATTR_KPARAM_INFO
	.align		4
.L_42:
        /*00d8*/ 	.byte	0x04, 0x17
        /*00da*/ 	.short	(.L_44 - .L_43)
.L_43:
        /*00dc*/ 	.word	0x00000000
        /*00e0*/ 	.short	0x0000
        /*00e2*/ 	.short	0x0000
        /*00e4*/ 	.byte	0x00, 0xf4, 0x21, 0x00


	//----- nvinfo : EIATTR_EXPLICIT_CLUSTER
	.align		4
.L_44:
        /*00e8*/ 	.byte	0x01, 0x3e
	.zero		2


	//----- nvinfo : EIATTR_CTA_PER_CLUSTER
	.align		4
        /*00ec*/ 	.byte	0x04, 0x3d
        /*00ee*/ 	.short	(.L_46 - .L_45)
.L_45:
        /*00f0*/ 	.word	0x00000004
        /*00f4*/ 	.word	0x00000001
        /*00f8*/ 	.word	0x00000001


	//----- nvinfo : EIATTR_AT_ENTRY_FRAGMENTS
	.align		4
.L_46:
        /*00fc*/ 	.byte	0x04, 0x4f
        /*00fe*/ 	.short	(.L_48 - .L_47)


	//   ....[0]....
.L_47:
        /*0100*/ 	.word	0x00000004


	//----- nvinfo : EIATTR_RESERVED_SMEM_USED
	.align		4
.L_48:
        /*0104*/ 	.byte	0x01, 0x41
	.zero		2


	//----- nvinfo : EIATTR_SPARSE_MMA_MASK
	.align		4
        /*0108*/ 	.byte	0x03, 0x50
        /*010a*/ 	.short	0x0000


	//----- nvinfo : EIATTR_TCGEN05_1CTA_USED
	.align		4
        /*010c*/ 	.byte	0x01, 0x51
	.zero		2


	//----- nvinfo : EIATTR_MAXREG_COUNT
	.align		4
        /*0110*/ 	.byte	0x03, 0x1b
        /*0112*/ 	.short	0x00ff


	//----- nvinfo : EIATTR_NUM_BARRIERS
	.align		4
        /*0114*/ 	.byte	0x02, 0x4c
        /*0116*/ 	.byte	0x01
	.zero		1


	//----- nvinfo : EIATTR_ANNOTATIONS
	.align		4
        /*0118*/ 	.byte	0x04, 0x55
        /*011a*/ 	.short	(.L_50 - .L_49)


	//   ....[0]....
.L_49:
        /*011c*/ 	.word	0x00000001
        /*0120*/ 	.byte	0xc0, 0x0b, 0x00, 0x00, 0x01, 0x00, 0x00, 0x00, 0x90, 0x2d, 0x00, 0x00, 0x01, 0x00, 0x00, 0x00
        /*0130*/ 	.byte	0xf0, 0x73, 0x00, 0x00, 0x01, 0x00, 0x00, 0x00, 0x10, 0x74, 0x00, 0x00


	//----- nvinfo : EIATTR_INT_WARP_WIDE_INSTR_OFFSETS
	.align		4
.L_50:
        /*013c*/ 	.byte	0x04, 0x31
        /*013e*/ 	.short	(.L_52 - .L_51)


	//   ....[0]....
.L_51:
        /*0140*/ 	.word	0x00003010


	//   ....[1]....
        /*0144*/ 	.word	0x00003030


	//   ....[2]....
        /*0148*/ 	.word	0x00003160


	//   ....[3]....
        /*014c*/ 	.word	0x0000b680


	//   ....[4]....
        /*0150*/ 	.word	0x0000b6d0


	//----- nvinfo : EIATTR_COOP_GROUP_MASK_REGIDS
	.align		4
.L_52:
        /*0154*/ 	.byte	0x04, 0x29
        /*0156*/ 	.short	(.L_54 - .L_53)


	//   ....[0]....
.L_53:
        /*0158*/ 	.word	0xffffffff


	//   ....[1]....
        /*015c*/ 	.word	0xffffffff


	//   ....[2]....
        /*0160*/ 	.word	0xffffffff


	//   ....[3]....
        /*0164*/ 	.word	0xffffffff


	//----- nvinfo : EIATTR_COOP_GROUP_INSTR_OFFSETS
	.align		4
.L_54:
        /*0168*/ 	.byte	0x04, 0x28
        /*016a*/ 	.short	(.L_56 - .L_55)


	//   ....[0]....
.L_55:
        /*016c*/ 	.word	0x00000070


	//   ....[1]....
        /*0170*/ 	.word	0x00000330


	//   ....[2]....
        /*0174*/ 	.word	0x0000b510


	//   ....[3]....
        /*0178*/ 	.word	0x0000b780


	//----- nvinfo : EIATTR_VRC_CTA_INIT_COUNT
	.align		4
.L_56:
        /*017c*/ 	.byte	0x02, 0x4a
        /*017e*/ 	.byte	0x80
	.zero		1


	//----- nvinfo : EIATTR_MBARRIER_INSTR_OFFSETS
	.align		4
        /*0180*/ 	.byte	0x04, 0x39
        /*0182*/ 	.short	(.L_58 - .L_57)


	//   ....[0]....
.L_57:
        /*0184*/ 	.word	0x00003290
        /*0188*/ 	.word	0x000000ff
        /*018c*/ 	.word	0x00000000
        /*0190*/ 	.short	0x0100
        /*0192*/ 	.byte	0x1c
	.zero		1


	//   ....[1]....
        /*0194*/ 	.word	0x00003420
        /*0198*/ 	.word	0x000000ff
        /*019c*/ 	.word	0x00018008
        /*01a0*/ 	.short	0x0100
        /*01a2*/ 	.byte	0x1d
	.zero		1


	//   ....[2]....
        /*01a4*/ 	.word	0x00008b80
        /*01a8*/ 	.word	0x000000ff
        /*01ac*/ 	.word	0x00000000
        /*01b0*/ 	.short	0x010a
        /*01b2*/ 	.byte	0x21
	.zero		1


	//   ....[3]....
        /*01b4*/ 	.word	0x0000a640
        /*01b8*/ 	.word	0x000000ff
        /*01bc*/ 	.word	0x00000000
        /*01c0*/ 	.short	0x010a
        /*01c2*/ 	.byte	0x1c
	.zero		1


	//   ....[4]....
        /*01c4*/ 	.word	0x0000a750
        /*01c8*/ 	.word	0x000000ff
        /*01cc*/ 	.word	0x00018000
        /*01d0*/ 	.short	0x0108
        /*01d2*/ 	.byte	0x1d
	.zero		1


	//   ....[5]....
        /*01d4*/ 	.word	0x0000a7c0
        /*01d8*/ 	.word	0x000000ff
        /*01dc*/ 	.word	0x00018008
        /*01e0*/ 	.short	0x0108
        /*01e2*/ 	.byte	0x1d
	.zero		1


	//   ....[6]....
        /*01e4*/ 	.word	0x0000b7a0
        /*01e8*/ 	.word	0x000000ff
        /*01ec*/ 	.word	0x00000000
        /*01f0*/ 	.short	0x010a
        /*01f2*/ 	.byte	0x21
	.zero		1


	//   ....[7]....
        /*01f4*/ 	.word	0x0000b7d0
        /*01f8*/ 	.word	0x000000ff
        /*01fc*/ 	.word	0x00000000
        /*0200*/ 	.short	0x010a
        /*0202*/ 	.byte	0x1c
	.zero		1


	//----- nvinfo : EIATTR_NUM_MBARRIERS
	.align		4
.L_58:
        /*0204*/ 	.byte	0x03, 0x38
        /*0206*/ 	.short	0x0002


	//----- nvinfo : EIATTR_EXIT_INSTR_OFFSETS
	.align		4
        /*0208*/ 	.byte	0x04, 0x1c
        /*020a*/ 	.short	(.L_60 - .L_59)


	//   ....[0]....
.L_59:
        /*020c*/ 	.word	0x0000b790


	//----- nvinfo : EIATTR_REQNTID
	.align		4
.L_60:
        /*0210*/ 	.byte	0x04, 0x10
        /*0212*/ 	.short	(.L_62 - .L_61)
.L_61:
        /*0214*/ 	.word	0x00000080
        /*0218*/ 	.word	0x00000001
        /*021c*/ 	.word	0x00000001


	//----- nvinfo : EIATTR_CRS_STACK_SIZE
	.align		4
.L_62:
        /*0220*/ 	.byte	0x04, 0x1e
        /*0222*/ 	.short	(.L_64 - .L_63)
.L_63:
        /*0224*/ 	.word	0x00000000


	//----- nvinfo : EIATTR_CBANK_PARAM_SIZE
	.align		4
.L_64:
        /*0228*/ 	.byte	0x03, 0x19
        /*022a*/ 	.short	0x0050


	//----- nvinfo : EIATTR_PARAM_CBANK
	.align		4
        /*022c*/ 	.byte	0x04, 0x0a
        /*022e*/ 	.short	(.L_66 - .L_65)
	.align		4
.L_65:
        /*0230*/ 	.word	index@(.nv.constant0.matmul_kernel)
        /*0234*/ 	.short	0x0380
        /*0236*/ 	.short	0x0050


	//----- nvinfo : EIATTR_SW_WAR
	.align		4
.L_66:
        /*0238*/ 	.byte	0x04, 0x36
        /*023a*/ 	.short	(.L_68 - .L_67)
.L_67:
        /*023c*/ 	.word	0x00000008
.L_68:


//--------------------- .nv.compat                --------------------------
	.section	.nv.compat,"",@"SHT_CUDA_COMPAT_INFO"
	.align	4
        /*0000*/ 	.byte	0x02, 0x02, 0x02, 0x00, 0x02, 0x05, 0x05, 0x00, 0x02, 0x03, 0x00, 0x00, 0x02, 0x06, 0x01, 0x00


//--------------------- .nv.callgraph             --------------------------
	.section	.nv.callgraph,"",@"SHT_CUDA_CALLGRAPH"
	.align	4
	.sectionentsize	8
	.align		4
        /*0000*/ 	.word	0x00000000
	.align		4
        /*0004*/ 	.word	0xffffffff
	.align		4
        /*0008*/ 	.word	0x00000000
	.align		4
        /*000c*/ 	.word	0xfffffffe
	.align		4
        /*0010*/ 	.word	0x00000000
	.align		4
        /*0014*/ 	.word	0xfffffffd
	.align		4
        /*0018*/ 	.word	0x00000000
	.align		4
        /*001c*/ 	.word	0xfffffffc


//--------------------- .text.matmul_kernel       --------------------------
	.section	.text.matmul_kernel,"ax",@progbits
	.align	128
        .global         matmul_kernel
        .type           matmul_kernel,@function
        .size           matmul_kernel,(.L_x_20 - matmul_kernel)
        .other          matmul_kernel,@"STO_CUDA_ENTRY STV_DEFAULT"
matmul_kernel:
.text.matmul_kernel:
[----:B------:R-:W1:Y:S01]  /*0000*/  LDC R1, c[0x0][0x37c] ;  /* 0x0000df00ff017b82 */ /* 0x000e620000000800 */
[----:B------:R-:W2:Y:S01]  /*0010*/  S2R R0, SR_TID.X ;  /* 0x0000000000007919 */ /* 0x000ea20000002100 */
[----:B-1----:R-:W-:Y:S01]  /*0020*/  VIADD R1, R1, 0xfffffff8 ;  /* 0xfffffff801017836 */ /* 0x002fe20000000000 */
[----:B--2---:R-:W-:-:S13]  /*0030*/  ISETP.GE.U32.AND P0, PT, R0, 0x20, PT ;  /* 0x000000200000780c */ /* 0x004fda0003f06070 */
[----:B------:R-:W-:Y:S02]  /*0040*/  VOTEU.ANY UP0, P0 ;  /* 0x0000000000ff7886 */ /* 0x000fe40000000100 */
[----:B------:R-:W-:Y:S05]  /*0050*/  BRA.U UP0, `(.L_x_0) ;  /* 0x0000000100b87547 */ /* 0x000fea000b800000 */
[----:B------:R-:W1:Y:S01]  /*0060*/  S2UR UR6, SR_CgaCtaId ;  /* 0x00000000000679c3 */ /* 0x000e620000008800 */
[----:B------:R-:W-:Y:S01]  /*0070*/  NOP ;  /* 0x0000000000007918 */ /* 0x000fe20000000000 */
[----:B------:R-:W-:Y:S02]  /*0080*/  UMOV UR4, 0x40 ;  /* 0x0000004000047882 */ /* 0x000fe40000000000 */
[----:B-1----:R-:W-:-:S09]  /*0090*/  ULEA UR4, UR6, UR4, 0x18 ;  /* 0x0000000406047291 */ /* 0x002fd2000f8ec0ff */
[----:B------:R-:W1:Y:S01]  /*00a0*/  LDS.U8 R0, [UR4] ;  /* 0x00000004ff007984 */ /* 0x000e620008000000 */
[----:B------:R-:W-:Y:S02]  /*00b0*/  UMOV UR4, 0x400 ;  /* 0x0000040000047882 */ /* 0x000fe40000000000 */
[----:B------:R-:W-:Y:S01]  /*00c0*/  ULEA UR4, UR6, UR4, 0x18 ;  /* 0x0000000406047291 */ /* 0x000fe2000f8ec0ff */
[----:B-1----:R-:W-:-:S13]  /*00d0*/  ISETP.NE.AND P0, PT, R0, RZ, PT ;  /* 0x000000ff0000720c */ /* 0x002fda0003f05270 */
[----:B------:R-:W-:Y:S05]  /*00e0*/  @P0 BRA `(.L_x_1) ;  /* 0x00000000007c0947 */ /* 0x000fea0003800000 */
[----:B------:R-:W-:-:S13]  /*00f0*/  ELECT P0, URZ, PT ;  /* 0x0000000000ff782f */ /* 0x000fda0003800000 */
[----:B------:R-:W-:Y:S05]  /*0100*/  @!P0 BRA `(.L_x_2) ;  /* 0x0000000000848947 */ /* 0x000fea0003800000 */
[----:B------:R-:W-:Y:S01]  /*0110*/  UMOV UR5, 0x2 ;  /* 0x0000000200057882 */ /* 0x000fe20000000000 */
[----:B------:R-:W-:Y:S02]  /*0120*/  IMAD.MOV.U32 R4, RZ, RZ, 0x1 ;  /* 0x00000001ff047424 */ /* 0x000fe400078e00ff */
[----:B------:R-:W-:Y:S02]  /*0130*/  IMAD.MOV.U32 R5, RZ, RZ, 0x3 ;  /* 0x00000003ff057424 */ /* 0x000fe400078e00ff */
[----:B------:R-:W-:Y:S04]  /*0140*/  DEPBAR.LE SB1, 0x36 ;  /* 0x00009d800000791a */ /* 0x000fe80000000000 */
[----:B------:R-:W1:Y:S02]  /*0150*/  UTCATOMSWS.FIND_AND_SET.ALIGN UP1, UR5, UR5 ;  /* 0x00000005000575e3 */ /* 0x000e640008020800 */
[----:B-1----:R-:W-:-:S04]  /*0160*/  PLOP3.LUT P0, PT, PT, PT, UP1, 0x80, 0x8 ;  /* 0x000000000008781c */ /* 0x002fc80003f0f018 */
[----:B------:R-:W-:-:S04]  /*0170*/  SEL R0, RZ, 0xffffffff, !P0 ;  /* 0xffffffffff007807 */ /* 0x000fc80004000000 */
[----:B------:R-:W-:Y:S01]  /*0180*/  ISETP.NE.AND P0, PT, R0, RZ, PT ;  /* 0x000000ff0000720c */ /* 0x000fe20003f05270 */
[----:B------:R-:W-:-:S12]  /*0190*/  IMAD.U32 R0, RZ, RZ, UR5 ;  /* 0x00000005ff007e24 */ /* 0x000fd8000f8e00ff */
[----:B------:R-:W-:Y:S05]  /*01a0*/  @P0 BRA `(.L_x_3) ;  /* 0x0000000000240947 */ /* 0x000fea0003800000 */
.L_x_4:
[----:B------:R-:W-:Y:S05]  /*01b0*/  NANOSLEEP 0x64 ;  /* 0x000000640000795d */ /* 0x000fea0003800000 */
[----:B------:R-:W-:-:S05]  /*01c0*/  UMOV UR5, 0x2 ;  /* 0x0000000200057882 */ /* 0x000fca0000000000 */
[----:B------:R-:W-:Y:S04]  /*01d0*/  DEPBAR.LE SB1, 0x36 ;  /* 0x00009d800000791a */ /* 0x000fe80000000000 */
[----:B------:R-:W1:Y:S02]  /*01e0*/  UTCATOMSWS.FIND_AND_SET.ALIGN UP1, UR5, UR5 ;  /* 0x00000005000575e3 */ /* 0x000e640008020800 */
[----:B-1----:R-:W-:-:S04]  /*01f0*/  PLOP3.LUT P0, PT, PT, PT, UP1, 0x80, 0x8 ;  /* 0x000000000008781c */ /* 0x002fc80003f0f018 */
[----:B------:R-:W-:-:S04]  /*0200*/  SEL R0, RZ, 0xffffffff, !P0 ;  /* 0xffffffffff007807 */ /* 0x000fc80004000000 */
[----:B------:R-:W-:Y:S01]  /*0210*/  ISETP.NE.AND P0, PT, R0, RZ, PT ;  /* 0x000000ff0000720c */ /* 0x000fe20003f05270 */
[----:B------:R-:W-:-:S12]  /*0220*/  IMAD.U32 R0, RZ, RZ, UR5 ;  /* 0x00000005ff007e24 */ /* 0x000fd8000f8e00ff */
[----:B------:R-:W-:Y:S05]  /*0230*/  @!P0 BRA `(.L_x_4) ;  /* 0xfffffffc00dc8947 */ /* 0x000fea000383ffff */
.L_x_3:
[C---:B------:R-:W-:Y:S01]  /*0240*/  VIADD R3, R0.reuse, 0x10 ;  /* 0x0000001000037836 */ /* 0x040fe20000000000 */
[----:B------:R-:W-:Y:S01]  /*0250*/  UMOV UR5, 0x50 ;  /* 0x0000005000057882 */ /* 0x000fe20000000000 */
[----:B------:R-:W-:Y:S01]  /*0260*/  SHF.L.U32 R2, R5, R0, RZ ;  /* 0x0000000005027219 */ /* 0x000fe200000006ff */
[----:B------:R-:W-:Y:S01]  /*0270*/  ULEA UR5, UR6, UR5, 0x18 ;  /* 0x0000000506057291 */ /* 0x000fe2000f8ec0ff */
[----:B------:R-:W-:Y:S01]  /*0280*/  IMAD.SHL.U32 R0, R0, 0x20, RZ ;  /* 0x0000002000007824 */ /* 0x000fe200078e00ff */
[----:B------:R-:W-:-:S04]  /*0290*/  SHF.L.U32 R3, R4, R3, RZ ;  /* 0x0000000304037219 */ /* 0x000fc800000006ff */
[----:B------:R-:W-:-:S05]  /*02a0*/  LOP3.LUT R2, R3, R2, RZ, 0xfc, !PT ;  /* 0x0000000203027212 */ /* 0x000fca00078efcff */
[----:B------:R1:W-:Y:S04]  /*02b0*/  ATOMS.OR RZ, [UR5], R2 ;  /* 0x00000002ffff798c */ /* 0x0003e8000b000005 */
[----:B------:R1:W-:Y:S01]  /*02c0*/  STS [UR4], R0 ;  /* 0x00000000ff007988 */ /* 0x0003e20008000804 */
[----:B------:R-:W-:Y:S05]  /*02d0*/  BRA `(.L_x_2) ;  /* 0x0000000000107947 */ /* 0x000fea0003800000 */
.L_x_1:
[----:B------:R-:W-:Y:S01]  /*02e0*/  IMAD.MOV.U32 R0, RZ, RZ, -0x1 ;  /* 0xffffffffff007424 */ /* 0x000fe200078e00ff */
[----:B------:R-:W-:-:S04]  /*02f0*/  MOV R2, 0x320 ;  /* 0x0000032000027802 */ /* 0x000fc80000000f00 */
[----:B------:R1:W-:Y:S03]  /*0300*/  STS [UR4], R0 ;  /* 0x00000000ff007988 */ /* 0x0003e60008000804 */
[----:B-1----:R-:W-:Y:S05]  /*0310*/  CALL.REL.NOINC `($__internal_1_$__cuda_sm10x_tcgen05_guardrail_trap_phase_invalid_during_alloc) ;  /* 0x000000b400447944 */ /* 0x002fea0003c00000 */
.L_x_2:
[----:B------:R-:W-:Y:S05]  /*0320*/  WARPSYNC.ALL ;  /* 0x0000000000007948 */ /* 0x000fea0003800000 */
[----:B------:R-:W-:Y:S01]  /*0330*/  NOP ;  /* 0x0000000000007918 */ /* 0x000fe20000000000 */
.L_x_0:
[----:B------:R-:W2:Y:S08]  /*0340*/  LDC.64 R18, c[0x0][0x398] ;  /* 0x0000e600ff127b82 */ /* 0x000eb00000000a00 */
[----:B------:R-:W3:Y:S02]  /*0350*/  S2UR UR5, SR_CgaSize ;  /* 0x00000000000579c3 */ /* 0x000ee40000008a00 */
[----:B---3--:R-:W-:-:S12]  /*0360*/  UIMAD UR5, UR5, -0xa0, URZ ;  /* 0xffffff60050578a4 */ /* 0x008fd8000f8e02ff */
[----:B------:R-:W3:Y:S01]  /*0370*/  LDCU UR5, c[0x0][UR5+0x2b0] ;  /* 0x00005600050577ac */ /* 0x000ee20008000800 */
[----:B------:R-:W4:Y:S01]  /*0380*/  S2R R71, SR_TID.X ;  /* 0x0000000000477919 */ /* 0x000f220000002100 */
[----:B------:R-:W5:Y:S01]  /*0390*/  LDCU UR32, c[0x0][0x3a0] ;  /* 0x00007400ff2077ac */ /* 0x000f620008000800 */
[----:B------:R-:W1:Y:S01]  /*03a0*/  S2UR UR4, SR_CTAID.X ;  /* 0x00000000000479c3 */ /* 0x000e620000002500 */
[----:B------:R-:W-:Y:S01]  /*03b0*/  UMOV UR29, 0x400 ;  /* 0x00000400001d7882 */ /* 0x000fe20000000000 */
[----:B------:R-:W3:Y:S01]  /*03c0*/  LDCU.64 UR16, c[0x0][0x3a8] ;  /* 0x00007500ff1077ac */ /* 0x000ee20008000a00 */
[----:B------:R-:W1:Y:S01]  /*03d0*/  LDCU.128 UR20, c[0x0][0x380] ;  /* 0x00007000ff1477ac */ /* 0x000e620008000c00 */
[----:B------:R-:W1:Y:S01]  /*03e0*/  LDCU UR9, c[0x0][0x3b0] ;  /* 0x00007600ff0977ac */ /* 0x000e620008000800 */
[----:B------:R-:W-:Y:S01]  /*03f0*/  UMOV UR7, 0x1 ;  /* 0x0000000100077882 */ /* 0x000fe20000000000 */
[----:B-----5:R-:W-:Y:S01]  /*0400*/  UIADD3 UR12, UPT, UPT, UR32, 0x3f, URZ ;  /* 0x0000003f200c7890 */ /* 0x020fe2000fffe0ff */
[----:B-12---:R-:W-:Y:S01]  /*0410*/  VIADD R0, R19, 0x7f ;  /* 0x0000007f13007836 */ /* 0x006fe20000000000 */
[----:B------:R-:W-:Y:S01]  /*0420*/  IABS R20, R18 ;  /* 0x0000001200147213 */ /* 0x000fe20000000000 */
[----:B------:R-:W1:Y:S01]  /*0430*/  LDCU.64 UR38, c[0x0][0x358] ;  /* 0x00006b00ff2677ac */ /* 0x000e620008000a00 */
[----:B---3--:R-:W-:-:S02]  /*0440*/  IMAD.U32 R60, RZ, RZ, UR16 ;  /* 0x00000010ff3c7e24 */ /* 0x008fc4000f8e00ff */
[----:B------:R-:W-:Y:S01]  /*0450*/  SHF.R.S32.HI R3, RZ, 0x1f, R0 ;  /* 0x0000001fff037819 */ /* 0x000fe20000011400 */
[----:B------:R-:W-:Y:S01]  /*0460*/  UISETP.GT.AND UP1, UPT, UR12, 0x3f, UPT ;  /* 0x0000003f0c00788c */ /* 0x000fe2000bf24270 */
[----:B------:R-:W-:Y:S01]  /*0470*/  IMAD.U32 R68, RZ, RZ, UR16 ;  /* 0x00000010ff447e24 */ /* 0x000fe2000f8e00ff */
[----:B------:R-:W-:Y:S02]  /*0480*/  I2FP.F32.U32 R5, UR4 ;  /* 0x0000000400057c45 */ /* 0x000fe40008201000 */
[----:B------:R-:W-:Y:S02]  /*0490*/  LEA.HI R3, R3, R0, RZ, 0x7 ;  /* 0x0000000003037211 */ /* 0x000fe400078f38ff */
[----:B----4-:R-:W-:Y:S01]  /*04a0*/  LOP3.LUT R142, R71, 0x3f, RZ, 0xc0, !PT ;  /* 0x0000003f478e7812 */ /* 0x010fe200078ec0ff */
[----:B------:R-:W-:Y:S01]  /*04b0*/  FMUL R5, R5, UR5 ;  /* 0x0000000505057c20 */ /* 0x000fe20008400000 */
[----:B------:R-:W-:Y:S01]  /*04c0*/  SHF.R.S32.HI R3, RZ, 0x7, R3 ;  /* 0x00000007ff037819 */ /* 0x000fe20000011403 */
[----:B------:R-:W2:Y:S01]  /*04d0*/  S2UR UR5, SR_CgaCtaId ;  /* 0x00000000000579c3 */ /* 0x000ea20000008800 */
[----:B------:R-:W-:-:S02]  /*04e0*/  LEA.HI R70, R71, 0xe, RZ, 0x1a ;  /* 0x0000000e47467811 */ /* 0x000fc400078fd0ff */
[----:B------:R-:W-:Y:S01]  /*04f0*/  LEA.HI R69, R71, 0x1e, RZ, 0x1a ;  /* 0x0000001e47457811 */ /* 0x000fe200078fd0ff */
[----:B------:R-:W-:Y:S01]  /*0500*/  IMAD.SHL.U32 R4, R3, 0x8, RZ ;  /* 0x0000000803047824 */ /* 0x000fe200078e00ff */
[----:B------:R-:W-:Y:S01]  /*0510*/  F2I.U32.TRUNC.NTZ R5, R5 ;  /* 0x0000000500057305 */ /* 0x000fe2000020f000 */
[----:B------:R-:W-:Y:S02]  /*0520*/  LEA.HI R252, R71, 0x3e, RZ, 0x1a ;  /* 0x0000003e47fc7811 */ /* 0x000fe400078fd0ff */
[----:B------:R-:W-:Y:S01]  /*0530*/  IMAD R227, R69, UR16, RZ ;  /* 0x0000001045e37c24 */ /* 0x000fe2000f8e02ff */
[----:B------:R-:W-:Y:S02]  /*0540*/  IABS R7, R4 ;  /* 0x0000000400077213 */ /* 0x000fe40000000000 */
[----:B------:R-:W-:Y:S02]  /*0550*/  IMAD R228, R252, UR16, RZ ;  /* 0x00000010fce47c24 */ /* 0x000fe4000f8e02ff */
[----:B------:R-:W3:Y:S01]  /*0560*/  I2F.RP R0, R7 ;  /* 0x0000000700007306 */ /* 0x000ee20000209400 */
[----:B--2---:R-:W-:-:S02]  /*0570*/  USHF.L.U32 UR4, UR5, 0x6, URZ ;  /* 0x0000000605047899 */ /* 0x004fc400080006ff */
[----:B------:R-:W-:-:S05]  /*0580*/  ULEA UR29, UR5, UR29, 0x18 ;  /* 0x0000001d051d7291 */ /* 0x000fca000f8ec0ff */
[----:B---3--:R-:W2:Y:S01]  /*0590*/  MUFU.RCP R0, R0 ;  /* 0x0000000000007308 */ /* 0x008ea20000001000 */
[----:B------:R-:W-:Y:S02]  /*05a0*/  ULOP3.LUT UR4, UR4, 0x40, URZ, 0xc0, !UPT ;  /* 0x0000004004047892 */ /* 0x000fe4000f8ec0ff */
[----:B------:R-:W-:-:S07]  /*05b0*/  UIADD3 UR33, UPT, UPT, UR29, 0x18000, URZ ;  /* 0x000180001d217890 */ /* 0x000fce000fffe0ff */
[----:B------:R-:W-:Y:S01]  /*05c0*/  UMOV UR28, UR33 ;  /* 0x00000021001c7c82 */ /* 0x000fe20008000000 */
[----:B--2---:R-:W-:Y:S01]  /*05d0*/  VIADD R2, R0, 0xffffffe ;  /* 0x0ffffffe00027836 */ /* 0x004fe20000000000 */
[----:B------:R-:W-:-:S03]  /*05e0*/  IABS R0, R5 ;  /* 0x0000000500007213 */ /* 0x000fc60000000000 */
[----:B------:R2:W3:Y:S02]  /*05f0*/  F2I.FTZ.U32.TRUNC.NTZ R3, R2 ;  /* 0x0000000200037305 */ /* 0x0004e4000021f000 */
[----:B--2---:R-:W-:Y:S02]  /*0600*/  IMAD.MOV.U32 R2, RZ, RZ, RZ ;  /* 0x000000ffff027224 */ /* 0x004fe400078e00ff */
[----:B---3--:R-:W-:-:S04]  /*0610*/  IMAD.MOV R6, RZ, RZ, -R3 ;  /* 0x000000ffff067224 */ /* 0x008fc800078e0a03 */
[----:B------:R-:W-:Y:S01]  /*0620*/  IMAD R9, R6, R7, RZ ;  /* 0x0000000706097224 */ /* 0x000fe200078e02ff */
[----:B------:R-:W-:-:S03]  /*0630*/  IABS R6, R4 ;  /* 0x0000000400067213 */ /* 0x000fc60000000000 */
[----:B------:R-:W-:Y:S01]  /*0640*/  IMAD.HI.U32 R3, R3, R9, R2 ;  /* 0x0000000903037227 */ /* 0x000fe200078e0002 */
[----:B------:R-:W-:-:S03]  /*0650*/  IABS R9, R19 ;  /* 0x0000001300097213 */ /* 0x000fc60000000000 */
[----:B------:R-:W-:Y:S02]  /*0660*/  IMAD.MOV R2, RZ, RZ, -R6 ;  /* 0x000000ffff027224 */ /* 0x000fe400078e0a06 */
[----:B------:R-:W-:-:S04]  /*0670*/  IMAD.HI.U32 R3, R3, R0, RZ ;  /* 0x0000000003037227 */ /* 0x000fc800078e00ff */
[----:B------:R-:W-:Y:S01]  /*0680*/  IMAD R0, R3, R2, R0 ;  /* 0x0000000203007224 */ /* 0x000fe200078e0200 */
[----:B------:R-:W-:Y:S04]  /*0690*/  BAR.SYNC.DEFER_BLOCKING 0x0 ;  /* 0x0000000000007b1d */ /* 0x000fe80000010000 */
[----:B------:R-:W-:-:S13]  /*06a0*/  ISETP.GT.U32.AND P1, PT, R7, R0, PT ;  /* 0x000000000700720c */ /* 0x000fda0003f24070 */
[----:B------:R-:W-:Y:S02]  /*06b0*/  @!P1 IMAD.IADD R0, R0, 0x1, -R7 ;  /* 0x0000000100009824 */ /* 0x000fe400078e0a07 */
[----:B------:R-:W-:Y:S01]  /*06c0*/  @!P1 VIADD R3, R3, 0x1 ;  /* 0x0000000103039836 */ /* 0x000fe20000000000 */
[----:B------:R-:W-:Y:S02]  /*06d0*/  ISETP.NE.AND P1, PT, R4, RZ, PT ;  /* 0x000000ff0400720c */ /* 0x000fe40003f25270 */
[----:B------:R-:W-:Y:S02]  /*06e0*/  ISETP.GE.U32.AND P0, PT, R0, R7, PT ;  /* 0x000000070000720c */ /* 0x000fe40003f06070 */
[----:B------:R-:W-:-:S04]  /*06f0*/  LOP3.LUT R0, R5, R4, RZ, 0x3c, !PT ;  /* 0x0000000405007212 */ /* 0x000fc800078e3cff */
[----:B------:R-:W-:Y:S01]  /*0700*/  ISETP.GE.AND P2, PT, R0, RZ, PT ;  /* 0x000000ff0000720c */ /* 0x000fe20003f46270 */
[----:B------:R-:W-:-:S06]  /*0710*/  VIADD R0, R18, 0x7f ;  /* 0x0000007f12007836 */ /* 0x000fcc0000000000 */
[----:B------:R-:W-:-:S04]  /*0720*/  @P0 VIADD R3, R3, 0x1 ;  /* 0x0000000103030836 */ /* 0x000fc80000000000 */
[----:B------:R-:W-:Y:S01]  /*0730*/  IMAD.MOV.U32 R2, RZ, RZ, R3 ;  /* 0x000000ffff027224 */ /* 0x000fe200078e0003 */
[----:B------:R-:W-:-:S03]  /*0740*/  SHF.R.S32.HI R3, RZ, 0x1f, R0 ;  /* 0x0000001fff037819 */ /* 0x000fc60000011400 */
[----:B------:R-:W-:Y:S01]  /*0750*/  @!P2 IMAD.MOV R2, RZ, RZ, -R2 ;  /* 0x000000ffff02a224 */ /* 0x000fe200078e0a02 */
[----:B------:R-:W-:Y:S02]  /*0760*/  @!P1 LOP3.LUT R2, RZ, R4, RZ, 0x33, !PT ;  /* 0x00000004ff029212 */ /* 0x000fe400078e33ff */
[----:B------:R-:W-:-:S03]  /*0770*/  LEA.HI R3, R3, R0, RZ, 0x7 ;  /* 0x0000000003037211 */ /* 0x000fc600078f38ff */
[----:B------:R-:W-:Y:S02]  /*0780*/  IMAD.SHL.U32 R12, R2, 0x8, RZ ;  /* 0x00000008020c7824 */ /* 0x000fe400078e00ff */
[----:B------:R-:W-:-:S03]  /*0790*/  IMAD.MOV R2, RZ, RZ, -R2 ;  /* 0x000000ffff027224 */ /* 0x000fc600078e0a02 */
[----:B------:R-:W-:Y:S01]  /*07a0*/  LEA.HI.SX32 R3, R3, -R12, 0x19 ;  /* 0x8000000c03037211 */ /* 0x000fe200078fcaff */
[----:B------:R-:W-:Y:S02]  /*07b0*/  IMAD R21, R4, R2, R5 ;  /* 0x0000000204157224 */ /* 0x000fe400078e0205 */
[----:B------:R-:W-:Y:S01]  /*07c0*/  IMAD.MOV.U32 R2, RZ, RZ, RZ ;  /* 0x000000ffff027224 */ /* 0x000fe200078e00ff */
[----:B------:R-:W-:Y:S02]  /*07d0*/  VIMNMX R10, PT, PT, R3, 0x8, PT ;  /* 0x00000008030a7848 */ /* 0x000fe40003fe0100 */
[----:B------:R-:W-:Y:S02]  /*07e0*/  IABS R4, R21 ;  /* 0x0000001500047213 */ /* 0x000fe40000000000 */
[-C--:B------:R-:W-:Y:S02]  /*07f0*/  IABS R8, R10.reuse ;  /* 0x0000000a00087213 */ /* 0x080fe40000000000 */
[----:B------:R-:W-:-:S02]  /*0800*/  IABS R6, R10 ;  /* 0x0000000a00067213 */ /* 0x000fc40000000000 */
[----:B------:R-:W2:Y:S08]  /*0810*/  I2F.RP R0, R8 ;  /* 0x0000000800007306 */ /* 0x000eb00000209400 */
[----:B--2---:R-:W2:Y:S02]  /*0820*/  MUFU.RCP R0, R0 ;  /* 0x0000000000007308 */ /* 0x004ea40000001000 */
[----:B--2---:R-:W-:-:S06]  /*0830*/  VIADD R3, R0, 0xffffffe ;  /* 0x0ffffffe00037836 */ /* 0x004fcc0000000000 */
[----:B------:R-:W2:Y:S02]  /*0840*/  F2I.FTZ.U32.TRUNC.NTZ R3, R3 ;  /* 0x0000000300037305 */ /* 0x000ea4000021f000 */
[----:B--2---:R-:W-:-:S04]  /*0850*/  IMAD.MOV R7, RZ, RZ, -R3 ;  /* 0x000000ffff077224 */ /* 0x004fc800078e0a03 */
[----:B------:R-:W-:Y:S01]  /*0860*/  IMAD R5, R7, R8, RZ ;  /* 0x0000000807057224 */ /* 0x000fe200078e02ff */
[----:B------:R-:W-:-:S03]  /*0870*/  SHF.R.S32.HI R7, RZ, 0x6, R71 ;  /* 0x00000006ff077819 */ /* 0x000fc60000011447 */
[----:B------:R-:W-:Y:S01]  /*0880*/  IMAD.HI.U32 R0, R3, R5, R2 ;  /* 0x0000000503007227 */ /* 0x000fe200078e0002 */
[----:B------:R-:W-:Y:S02]  /*0890*/  SHF.R.U32.HI R5, RZ, 0x5, R71 ;  /* 0x00000005ff057819 */ /* 0x000fe40000011647 */
[----:B------:R-:W-:Y:S01]  /*08a0*/  SGXT R7, R7, 0x1 ;  /* 0x000000010707781a */ /* 0x000fe20000000200 */
[----:B------:R-:W-:Y:S01]  /*08b0*/  IMAD.MOV.U32 R3, RZ, RZ, R4 ;  /* 0x000000ffff037224 */ /* 0x000fe200078e0004 */
[----:B------:R-:W-:Y:S01]  /*08c0*/  R2UR UR8, R5 ;  /* 0x00000000050872ca */ /* 0x000fe200000e0000 */
[----:B------:R-:W-:Y:S01]  /*08d0*/  IMAD.MOV.U32 R2, RZ, RZ, R9 ;  /* 0x000000ffff027224 */ /* 0x000fe200078e0009 */
[----:B------:R-:W-:Y:S01]  /*08e0*/  LOP3.LUT R7, R7, 0x90, RZ, 0xc0, !PT ;  /* 0x0000009007077812 */ /* 0x000fe200078ec0ff */
[----:B------:R-:W-:Y:S02]  /*08f0*/  IMAD.MOV R4, RZ, RZ, -R6 ;  /* 0x000000ffff047224 */ /* 0x000fe400078e0a06 */
[----:B------:R-:W-:Y:S01]  /*0900*/  IMAD.HI.U32 R0, R0, R3, RZ ;  /* 0x0000000300007227 */ /* 0x000fe200078e00ff */
[----:B------:R-:W2:Y:S03]  /*0910*/  I2F.RP R6, R2 ;  /* 0x0000000200067306 */ /* 0x000ea60000209400 */
[----:B------:R-:W-:-:S05]  /*0920*/  IMAD R3, R0, R4, R3 ;  /* 0x0000000400037224 */ /* 0x000fca00078e0203 */
[----:B------:R-:W-:Y:S01]  /*0930*/  ISETP.GT.U32.AND P1, PT, R8, R3, PT ;  /* 0x000000030800720c */ /* 0x000fe20003f24070 */
[----:B------:R-:W3:Y:S08]  /*0940*/  I2F.RP R4, R20 ;  /* 0x0000001400047306 */ /* 0x000ef00000209400 */
[----:B--2---:R-:W2:Y:S04]  /*0950*/  MUFU.RCP R6, R6 ;  /* 0x0000000600067308 */ /* 0x004ea80000001000 */
[----:B------:R-:W-:-:S02]  /*0960*/  @!P1 IMAD.IADD R3, R3, 0x1, -R8 ;  /* 0x0000000103039824 */ /* 0x000fc400078e0a08 */
[----:B------:R-:W-:Y:S01]  /*0970*/  @!P1 VIADD R0, R0, 0x1 ;  /* 0x0000000100009836 */ /* 0x000fe20000000000 */
[----:B------:R-:W-:Y:S01]  /*0980*/  ISETP.NE.AND P1, PT, R10, RZ, PT ;  /* 0x000000ff0a00720c */ /* 0x000fe20003f25270 */
[----:B---3--:R3:W4:Y:S01]  /*0990*/  MUFU.RCP R5, R4 ;  /* 0x0000000400057308 */ /* 0x0087220000001000 */
[----:B------:R-:W-:Y:S01]  /*09a0*/  ISETP.GE.U32.AND P0, PT, R3, R8, PT ;  /* 0x000000080300720c */ /* 0x000fe20003f06070 */
[----:B------:R-:W-:Y:S01]  /*09b0*/  IMAD.SHL.U32 R8, R71, 0x4, RZ ;  /* 0x0000000447087824 */ /* 0x000fe200078e00ff */
[----:B------:R-:W-:-:S04]  /*09c0*/  LOP3.LUT R3, R21, R10, RZ, 0x3c, !PT ;  /* 0x0000000a15037212 */ /* 0x000fc800078e3cff */
[----:B------:R-:W-:Y:S01]  /*09d0*/  ISETP.GE.AND P2, PT, R3, RZ, PT ;  /* 0x000000ff0300720c */ /* 0x000fe20003f46270 */
[----:B------:R-:W-:Y:S01]  /*09e0*/  IMAD.SHL.U32 R3, R71, 0x10, RZ ;  /* 0x0000001047037824 */ /* 0x000fe200078e00ff */
[----:B---3--:R-:W-:Y:S01]  /*09f0*/  SHF.R.U32.HI R4, RZ, 0x6, R71 ;  /* 0x00000006ff047819 */ /* 0x008fe20000011647 */
[----:B--2---:R-:W-:Y:S01]  /*0a00*/  VIADD R6, R6, 0xffffffe ;  /* 0x0ffffffe06067836 */ /* 0x004fe20000000000 */
[----:B------:R-:W-:Y:S02]  /*0a10*/  LOP3.LUT R13, R7, 0x7c, R8, 0x78, !PT ;  /* 0x0000007c070d7812 */ /* 0x000fe400078e7808 */
[----:B------:R-:W-:Y:S01]  /*0a20*/  LOP3.LUT R8, R71, 0x40, RZ, 0xc0, !PT ;  /* 0x0000004047087812 */ /* 0x000fe200078ec0ff */
[----:B------:R-:W2:Y:S01]  /*0a30*/  F2I.FTZ.U32.TRUNC.NTZ R9, R6 ;  /* 0x0000000600097305 */ /* 0x000ea2000021f000 */
[----:B------:R-:W-:Y:S01]  /*0a40*/  @P0 VIADD R0, R0, 0x1 ;  /* 0x0000000100000836 */ /* 0x000fe20000000000 */
[----:B------:R-:W-:Y:S01]  /*0a50*/  LOP3.LUT R3, R3, 0x70, RZ, 0xc0, !PT ;  /* 0x0000007003037812 */ /* 0x000fe200078ec0ff */
[----:B----4-:R-:W-:Y:S01]  /*0a60*/  VIADD R5, R5, 0xffffffe ;  /* 0x0ffffffe05057836 */ /* 0x010fe20000000000 */
[----:B------:R-:W-:Y:S01]  /*0a70*/  SGXT.U32 R4, R4, 0x1 ;  /* 0x000000010404781a */ /* 0x000fe20000000000 */
[----:B------:R-:W-:Y:S01]  /*0a80*/  IMAD.MOV.U32 R14, RZ, RZ, R0 ;  /* 0x000000ffff0e7224 */ /* 0x000fe200078e0000 */
[----:B------:R-:W-:Y:S01]  /*0a90*/  LEA.HI R17, R8, R3, RZ, 0x1c ;  /* 0x0000000308117211 */ /* 0x000fe200078fe0ff */
[----:B------:R-:W-:Y:S01]  /*0aa0*/  IMAD.SHL.U32 R0, R71, 0x100, RZ ;  /* 0x0000010047007824 */ /* 0x000fe200078e00ff */
[----:B------:R3:W4:Y:S01]  /*0ab0*/  F2I.FTZ.U32.TRUNC.NTZ R7, R5 ;  /* 0x0000000500077305 */ /* 0x000722000021f000 */
[----:B------:R-:W-:Y:S01]  /*0ac0*/  @!P2 IMAD.MOV R14, RZ, RZ, -R14 ;  /* 0x000000ffff0ea224 */ /* 0x000fe200078e0a0e */
[----:B------:R-:W-:Y:S01]  /*0ad0*/  @!P1 LOP3.LUT R14, RZ, R10, RZ, 0x33, !PT ;  /* 0x0000000aff0e9212 */ /* 0x000fe200078e33ff */
[----:B------:R-:W-:Y:S01]  /*0ae0*/  IMAD.MOV.U32 R8, RZ, RZ, RZ ;  /* 0x000000ffff087224 */ /* 0x000fe200078e00ff */
[----:B------:R-:W-:Y:S01]  /*0af0*/  LOP3.LUT R3, R13, 0x2000, R0, 0xf8, !PT ;  /* 0x000020000d037812 */ /* 0x000fe200078ef800 */
[----:B------:R-:W-:Y:S01]  /*0b00*/  IMAD R72, R4, UR16, RZ ;  /* 0x0000001004487c24 */ /* 0x000fe2000f8e02ff */
[----:B------:R-:W-:Y:S01]  /*0b10*/  LEA R11, R14, UR4, 0x7 ;  /* 0x000000040e0b7c11 */ /* 0x000fe2000f8e38ff */
[----:B--2---:R-:W-:Y:S01]  /*0b20*/  IMAD.MOV R15, RZ, RZ, -R9 ;  /* 0x000000ffff0f7224 */ /* 0x004fe200078e0a09 */
[----:B------:R-:W-:Y:S01]  /*0b30*/  USEL UR4, URZ, 0x4, !UP1 ;  /* 0x00000004ff047887 */ /* 0x000fe2000c800000 */
[----:B---3--:R-:W-:Y:S01]  /*0b40*/  IMAD.MOV R5, RZ, RZ, -R14 ;  /* 0x000000ffff057224 */ /* 0x008fe200078e0a0e */
[----:B------:R-:W-:Y:S01]  /*0b50*/  LOP3.LUT R0, R11, R4, RZ, 0xfc, !PT ;  /* 0x000000040b007212 */ /* 0x000fe200078efcff */
[----:B------:R-:W-:Y:S01]  /*0b60*/  IMAD R11, R15, R2, RZ ;  /* 0x000000020f0b7224 */ /* 0x000fe200078e02ff */
[----:B------:R-:W-:Y:S01]  /*0b70*/  ISETP.GE.AND P0, PT, R4, UR32, PT ;  /* 0x0000002004007c0c */ /* 0x000fe2000bf06270 */
[----:B------:R-:W-:Y:S01]  /*0b80*/  IMAD R5, R10, R5, R21 ;  /* 0x000000050a057224 */ /* 0x000fe200078e0215 */
[C---:B------:R-:W-:Y:S01]  /*0b90*/  LOP3.LUT R219, R0.reuse, 0x2, RZ, 0xfc, !PT ;  /* 0x0000000200db7812 */ /* 0x040fe200078efcff */
[----:B------:R-:W-:Y:S01]  /*0ba0*/  IMAD.HI.U32 R8, R9, R11, R8 ;  /* 0x0000000b09087227 */ /* 0x000fe200078e0008 */
[----:B------:R-:W-:Y:S01]  /*0bb0*/  IABS R13, R0 ;  /* 0x00000000000d7213 */ /* 0x000fe20000000000 */
[----:B------:R-:W-:Y:S01]  /*0bc0*/  STL [R1+0x4], R72 ;  /* 0x0000044801007387 */ /* 0x000fe20000100800 */
[----:B------:R-:W-:Y:S01]  /*0bd0*/  IABS R15, R219 ;  /* 0x000000db000f7213 */ /* 0x000fe20000000000 */
[----:B----4-:R-:W-:Y:S01]  /*0be0*/  IMAD.MOV R11, RZ, RZ, -R7 ;  /* 0x000000ffff0b7224 */ /* 0x010fe200078e0a07 */
[----:B------:R-:W-:Y:S01]  /*0bf0*/  LOP3.LUT R217, R0, 0x6, RZ, 0xfc, !PT ;  /* 0x0000000600d97812 */ /* 0x000fe200078efcff */
[----:B------:R-:W-:Y:S01]  /*0c00*/  IMAD.HI.U32 R6, R8, R13, RZ ;  /* 0x0000000d08067227 */ /* 0x000fe200078e00ff */
[----:B------:R-:W-:-:S02]  /*0c10*/  LOP3.LUT R215, R0, 0xa, RZ, 0xfc, !PT ;  /* 0x0000000a00d77812 */ /* 0x000fc400078efcff */
[----:B------:R-:W-:Y:S01]  /*0c20*/  IABS R21, R217 ;  /* 0x000000d900157213 */ /* 0x000fe20000000000 */
[----:B------:R-:W-:Y:S01]  /*0c30*/  IMAD.HI.U32 R9, R8, R15, RZ ;  /* 0x0000000f08097227 */ /* 0x000fe200078e00ff */
[----:B------:R-:W-:Y:S02]  /*0c40*/  IABS R25, R215 ;  /* 0x000000d700197213 */ /* 0x000fe40000000000 */
[C---:B------:R-:W-:Y:S01]  /*0c50*/  LOP3.LUT R218, R0.reuse, 0x4, RZ, 0xfc, !PT ;  /* 0x0000000400da7812 */ /* 0x040fe200078efcff */
[----:B------:R-:W-:Y:S01]  /*0c60*/  IMAD.U32 R24, RZ, RZ, UR4 ;  /* 0x00000004ff187e24 */ /* 0x000fe2000f8e00ff */
[C---:B------:R-:W-:Y:S01]  /*0c70*/  LOP3.LUT R213, R0.reuse, 0xe, RZ, 0xfc, !PT ;  /* 0x0000000e00d57812 */ /* 0x040fe200078efcff */
[----:B------:R-:W-:Y:S01]  /*0c80*/  IMAD.MOV R10, RZ, RZ, -R6 ;  /* 0x000000ffff0a7224 */ /* 0x000fe200078e0a06 */
[----:B------:R-:W-:Y:S01]  /*0c90*/  LOP3.LUT R216, R0, 0x8, RZ, 0xfc, !PT ;  /* 0x0000000800d87812 */ /* 0x000fe200078efcff */
[----:B------:R-:W-:Y:S01]  /*0ca0*/  IMAD R11, R11, R20, RZ ;  /* 0x000000140b0b7224 */ /* 0x000fe200078e02ff */
[----:B------:R-:W-:Y:S01]  /*0cb0*/  SEL R16, R24, RZ, !P0 ;  /* 0x000000ff18107207 */ /* 0x000fe20004000000 */
[----:B------:R-:W-:Y:S01]  /*0cc0*/  IMAD.MOV.U32 R6, RZ, RZ, RZ ;  /* 0x000000ffff067224 */ /* 0x000fe200078e00ff */
[----:B------:R-:W-:Y:S01]  /*0cd0*/  USHF.L.U32 UR4, UR5, 0x5, URZ ;  /* 0x0000000505047899 */ /* 0x000fe200080006ff */
[----:B------:R-:W-:Y:S01]  /*0ce0*/  IMAD.MOV R9, RZ, RZ, -R9 ;  /* 0x000000ffff097224 */ /* 0x000fe200078e0a09 */
[----:B------:R-:W-:Y:S01]  /*0cf0*/  ISETP.NE.U32.AND P0, PT, R16, RZ, PT ;  /* 0x000000ff1000720c */ /* 0x000fe20003f05070 */
[----:B------:R-:W-:Y:S01]  /*0d00*/  IMAD.HI.U32 R6, R7, R11, R6 ;  /* 0x0000000b07067227 */ /* 0x000fe200078e0006 */
[C---:B------:R-:W-:Y:S01]  /*0d10*/  LOP3.LUT R214, R0.reuse, 0xc, RZ, 0xfc, !PT ;  /* 0x0000000c00d67812 */ /* 0x040fe200078efcff */
[----:B------:R-:W-:Y:S01]  /*0d20*/  ULOP3.LUT UR4, UR4, 0x40, URZ, 0xc0, !UPT ;  /* 0x0000004004047892 */ /* 0x000fe2000f8ec0ff */
[----:B------:R-:W-:Y:S01]  /*0d30*/  LOP3.LUT R209, R0, 0x16, RZ, 0xfc, !PT ;  /* 0x0000001600d17812 */ /* 0x000fe200078efcff */
[C---:B------:R-:W-:Y:S01]  /*0d40*/  IMAD R7, R2.reuse, R10, R13 ;  /* 0x0000000a02077224 */ /* 0x040fe200078e020d */
[----:B------:R-:W-:Y:S01]  /*0d50*/  IABS R23, R216 ;  /* 0x000000d800177213 */ /* 0x000fe20000000000 */
[----:B------:R-:W-:Y:S01]  /*0d60*/  IMAD R9, R2, R9, R15 ;  /* 0x0000000902097224 */ /* 0x000fe200078e020f */
[----:B------:R-:W-:Y:S01]  /*0d70*/  IABS R15, R218 ;  /* 0x000000da000f7213 */ /* 0x000fe20000000000 */
[----:B------:R-:W-:Y:S01]  /*0d80*/  IMAD.HI.U32 R11, R8, R21, RZ ;  /* 0x00000015080b7227 */ /* 0x000fe200078e00ff */
[----:B------:R-:W-:-:S02]  /*0d90*/  IABS R27, R214 ;  /* 0x000000d6001b7213 */ /* 0x000fc40000000000 */
[----:B------:R-:W-:Y:S01]  /*0da0*/  IABS R33, R209 ;  /* 0x000000d100217213 */ /* 0x000fe20000000000 */
[----:B------:R-:W-:Y:S01]  /*0db0*/  IMAD.HI.U32 R13, R8, R25, RZ ;  /* 0x00000019080d7227 */ /* 0x000fe200078e00ff */
[C---:B------:R-:W-:Y:S02]  /*0dc0*/  LOP3.LUT R211, R0.reuse, 0x12, RZ, 0xfc, !PT ;  /* 0x0000001200d37812 */ /* 0x040fe400078efcff */
[----:B------:R-:W-:Y:S01]  /*0dd0*/  LOP3.LUT R208, R0, 0x18, RZ, 0xfc, !PT ;  /* 0x0000001800d07812 */ /* 0x000fe200078efcff */
[----:B------:R-:W-:Y:S01]  /*0de0*/  IMAD.MOV R16, RZ, RZ, -R11 ;  /* 0x000000ffff107224 */ /* 0x000fe200078e0a0b */
[----:B------:R-:W-:Y:S01]  /*0df0*/  IABS R29, R211 ;  /* 0x000000d3001d7213 */ /* 0x000fe20000000000 */
[----:B------:R-:W-:Y:S01]  /*0e00*/  IMAD.MOV R22, RZ, RZ, -R13 ;  /* 0x000000ffff167224 */ /* 0x000fe200078e0a0d */
[----:B------:R-:W-:Y:S01]  /*0e10*/  IABS R35, R208 ;  /* 0x000000d000237213 */ /* 0x000fe20000000000 */
[----:B------:R-:W-:Y:S01]  /*0e20*/  IMAD.HI.U32 R10, R8, R15, RZ ;  /* 0x0000000f080a7227 */ /* 0x000fe200078e00ff */
[----:B------:R-:W-:-:S02]  /*0e30*/  LOP3.LUT R206, R0, 0x1c, RZ, 0xfc, !PT ;  /* 0x0000001c00ce7812 */ /* 0x000fc400078efcff */
[----:B------:R-:W-:Y:S01]  /*0e40*/  LOP3.LUT R202, R0, 0x22, RZ, 0xfc, !PT ;  /* 0x0000002200ca7812 */ /* 0x000fe200078efcff */
[----:B------:R-:W-:Y:S01]  /*0e50*/  IMAD R13, R2, R16, R21 ;  /* 0x00000010020d7224 */ /* 0x000fe200078e0215 */
[----:B------:R-:W-:Y:S01]  /*0e60*/  LOP3.LUT R204, R0, 0x1e, RZ, 0xfc, !PT ;  /* 0x0000001e00cc7812 */ /* 0x000fe200078efcff */
[----:B------:R-:W-:Y:S01]  /*0e70*/  IMAD R21, R2, R22, R25 ;  /* 0x0000001602157224 */ /* 0x000fe200078e0219 */
[----:B------:R-:W-:Y:S01]  /*0e80*/  IABS R25, R213 ;  /* 0x000000d500197213 */ /* 0x000fe20000000000 */
[----:B------:R-:W-:Y:S01]  /*0e90*/  IMAD.MOV R10, RZ, RZ, -R10 ;  /* 0x000000ffff0a7224 */ /* 0x000fe200078e0a0a */
[----:B------:R-:W-:Y:S01]  /*0ea0*/  IABS R39, R206 ;  /* 0x000000ce00277213 */ /* 0x000fe20000000000 */
[----:B------:R-:W-:Y:S01]  /*0eb0*/  IMAD.IADD R5, R12, 0x1, R5 ;  /* 0x000000010c057824 */ /* 0x000fe200078e0205 */
[----:B------:R-:W-:Y:S01]  /*0ec0*/  IABS R45, R202 ;  /* 0x000000ca002d7213 */ /* 0x000fe20000000000 */
[----:B------:R-:W-:Y:S01]  /*0ed0*/  IMAD R11, R2, R10, R15 ;  /* 0x0000000a020b7224 */ /* 0x000fe200078e020f */
[----:B------:R-:W-:Y:S01]  /*0ee0*/  IABS R41, R204 ;  /* 0x000000cc00297213 */ /* 0x000fe20000000000 */
[----:B------:R-:W-:Y:S01]  /*0ef0*/  IMAD.HI.U32 R10, R8, R25, RZ ;  /* 0x00000019080a7227 */ /* 0x000fe200078e00ff */
[----:B------:R-:W-:Y:S01]  /*0f00*/  LEA R5, R5, UR4, 0x7 ;  /* 0x0000000405057c11 */ /* 0x000fe2000f8e38ff */
[----:B------:R-:W2:Y:S01]  /*0f10*/  LDCU UR4, c[0x0][0x3a4] ;  /* 0x00007480ff0477ac */ /* 0x000ea20008000800 */
[----:B------:R-:W-:Y:S01]  /*0f20*/  LOP3.LUT R201, R0, 0x24, RZ, 0xfc, !PT ;  /* 0x0000002400c97812 */ /* 0x000fe200078efcff */
[----:B------:R-:W-:Y:S01]  /*0f30*/  IMAD.HI.U32 R12, R8, R23, RZ ;  /* 0x00000017080c7227 */ /* 0x000fe200078e00ff */
[----:B------:R-:W-:-:S02]  /*0f40*/  LOP3.LUT R197, R0, 0x28, RZ, 0xfc, !PT ;  /* 0x0000002800c57812 */ /* 0x000fc400078efcff */
[----:B------:R-:W-:Y:S01]  /*0f50*/  IABS R47, R201 ;  /* 0x000000c9002f7213 */ /* 0x000fe20000000000 */
[----:B------:R-:W-:Y:S01]  /*0f60*/  IMAD.MOV R22, RZ, RZ, -R10 ;  /* 0x000000ffff167224 */ /* 0x000fe200078e0a0a */
[----:B------:R-:W-:Y:S01]  /*0f70*/  IABS R51, R197 ;  /* 0x000000c500337213 */ /* 0x000fe20000000000 */
[----:B------:R-:W-:Y:S01]  /*0f80*/  IMAD.HI.U32 R14, R8, R27, RZ ;  /* 0x0000001b080e7227 */ /* 0x000fe200078e00ff */
[C---:B------:R-:W-:Y:S02]  /*0f90*/  LOP3.LUT R196, R0.reuse, 0x2a, RZ, 0xfc, !PT ;  /* 0x0000002a00c47812 */ /* 0x040fe400078efcff */
[----:B------:R-:W-:Y:S01]  /*0fa0*/  LOP3.LUT R194, R0, 0x2c, RZ, 0xfc, !PT ;  /* 0x0000002c00c27812 */ /* 0x000fe200078efcff */
[----:B------:R-:W-:Y:S01]  /*0fb0*/  IMAD.HI.U32 R10, R8, R33, RZ ;  /* 0x00000021080a7227 */ /* 0x000fe200078e00ff */
[C---:B------:R-:W-:Y:S02]  /*0fc0*/  LOP3.LUT R143, R0.reuse, 0x3e, RZ, 0xfc, !PT ;  /* 0x0000003e008f7812 */ /* 0x040fe400078efcff */
[----:B------:R-:W-:Y:S01]  /*0fd0*/  IABS R55, R194 ;  /* 0x000000c200377213 */ /* 0x000fe20000000000 */
[----:B------:R-:W-:Y:S01]  /*0fe0*/  IMAD.MOV R12, RZ, RZ, -R12 ;  /* 0x000000ffff0c7224 */ /* 0x000fe200078e0a0c */
[C---:B------:R-:W-:Y:S01]  /*0ff0*/  LOP3.LUT R212, R0.reuse, 0x10, RZ, 0xfc, !PT ;  /* 0x0000001000d47812 */ /* 0x040fe200078efcff */
[----:B------:R-:W-:Y:S01]  /*1000*/  IMAD.MOV R14, RZ, RZ, -R14 ;  /* 0x000000ffff0e7224 */ /* 0x000fe200078e0a0e */
[----:B------:R-:W-:Y:S01]  /*1010*/  IABS R65, R143 ;  /* 0x0000008f00417213 */ /* 0x000fe20000000000 */
[----:B------:R-:W-:Y:S01]  /*1020*/  IMAD.MOV R10, RZ, RZ, -R10 ;  /* 0x000000ffff0a7224 */ /* 0x000fe200078e0a0a */
[----:B------:R-:W-:Y:S01]  /*1030*/  LOP3.LUT R207, R0, 0x1a, RZ, 0xfc, !PT ;  /* 0x0000001a00cf7812 */ /* 0x000fe200078efcff */
[----:B------:R-:W-:Y:S01]  /*1040*/  IMAD.IADD R141, R142, 0x1, R5 ;  /* 0x000000018e8d7824 */ /* 0x000fe200078e0205 */
[C---:B------:R-:W-:Y:S01]  /*1050*/  ISETP.GT.U32.AND P3, PT, R2.reuse, R7, PT ;  /* 0x000000070200720c */ /* 0x040fe20003f64070 */
[C---:B------:R-:W-:Y:S01]  /*1060*/  IMAD R15, R2.reuse, R12, R23 ;  /* 0x0000000c020f7224 */ /* 0x040fe200078e0217 */
[----:B------:R-:W-:Y:S01]  /*1070*/  IABS R37, R207 ;  /* 0x000000cf00257213 */ /* 0x000fe20000000000 */
[C---:B------:R-:W-:Y:S01]  /*1080*/  IMAD R23, R2.reuse, R14, R27 ;  /* 0x0000000e02177224 */ /* 0x040fe200078e021b */
[----:B------:R-:W-:Y:S01]  /*1090*/  IABS R53, R141 ;  /* 0x0000008d00357213 */ /* 0x000fe20000000000 */
[----:B------:R-:W-:Y:S01]  /*10a0*/  IMAD R33, R2, R10, R33 ;  /* 0x0000000a02217224 */ /* 0x000fe200078e0221 */
[----:B------:R-:W-:Y:S01]  /*10b0*/  IABS R27, R212 ;  /* 0x000000d4001b7213 */ /* 0x000fe20000000000 */
[----:B------:R-:W-:Y:S01]  /*10c0*/  IMAD.HI.U32 R14, R8, R29, RZ ;  /* 0x0000001d080e7227 */ /* 0x000fe200078e00ff */
[----:B------:R-:W-:-:S02]  /*10d0*/  LOP3.LUT R198, R0, 0x26, RZ, 0xfc, !PT ;  /* 0x0000002600c67812 */ /* 0x000fc400078efcff */
[----:B------:R-:W-:Y:S01]  /*10e0*/  LOP3.LUT R192, R0, 0x30, RZ, 0xfc, !PT ;  /* 0x0000003000c07812 */ /* 0x000fe200078efcff */
[----:B------:R-:W-:Y:S01]  /*10f0*/  IMAD.HI.U32 R10, R8, R35, RZ ;  /* 0x00000023080a7227 */ /* 0x000fe200078e00ff */
[----:B------:R-:W-:Y:S02]  /*1100*/  IABS R49, R198 ;  /* 0x000000c600317213 */ /* 0x000fe40000000000 */
[C---:B------:R-:W-:Y:S01]  /*1110*/  ISETP.GT.U32.AND P5, PT, R2.reuse, R9, PT ;  /* 0x000000090200720c */ /* 0x040fe20003fa4070 */
[----:B------:R-:W-:Y:S01]  /*1120*/  IMAD R25, R2, R22, R25 ;  /* 0x0000001602197224 */ /* 0x000fe200078e0219 */
[----:B------:R-:W-:Y:S01]  /*1130*/  LOP3.LUT R193, R0, 0x2e, RZ, 0xfc, !PT ;  /* 0x0000002e00c17812 */ /* 0x000fe200078efcff */
[----:B------:R-:W-:Y:S01]  /*1140*/  IMAD.MOV R14, RZ, RZ, -R14 ;  /* 0x000000ffff0e7224 */ /* 0x000fe200078e0a0e */
[----:B------:R-:W-:Y:S01]  /*1150*/  IABS R59, R192 ;  /* 0x000000c0003b7213 */ /* 0x000fe20000000000 */
[----:B------:R-:W-:Y:S01]  /*1160*/  IMAD.MOV R22, RZ, RZ, -R10 ;  /* 0x000000ffff167224 */ /* 0x000fe200078e0a0a */
[----:B------:R-:W-:Y:S01]  /*1170*/  IABS R57, R193 ;  /* 0x000000c100397213 */ /* 0x000fe20000000000 */
[----:B------:R-:W-:Y:S01]  /*1180*/  IMAD.HI.U32 R10, R8, R39, RZ ;  /* 0x00000027080a7227 */ /* 0x000fe200078e00ff */
[----:B------:R-:W-:-:S02]  /*1190*/  ISETP.GT.U32.AND P4, PT, R2, R13, PT ;  /* 0x0000000d0200720c */ /* 0x000fc40003f84070 */
[----:B------:R-:W-:Y:S01]  /*11a0*/  LOP3.LUT R149, R0, 0x32, RZ, 0xfc, !PT ;  /* 0x0000003200957812 */ /* 0x000fe200078efcff */
[----:B------:R-:W-:Y:S01]  /*11b0*/  IMAD.HI.U32 R5, R8, R45, RZ ;  /* 0x0000002d08057227 */ /* 0x000fe200078e00ff */
[----:B------:R-:W-:Y:S02]  /*11c0*/  LOP3.LUT R148, R0, 0x34, RZ, 0xfc, !PT ;  /* 0x0000003400947812 */ /* 0x000fe400078efcff */
[----:B------:R-:W-:Y:S01]  /*11d0*/  IABS R61, R149 ;  /* 0x00000095003d7213 */ /* 0x000fe20000000000 */
[----:B------:R-:W-:Y:S01]  /*11e0*/  IMAD.HI.U32 R6, R6, R53, RZ ;  /* 0x0000003506067227 */ /* 0x000fe200078e00ff */
[----:B------:R-:W-:Y:S02]  /*11f0*/  IABS R63, R148 ;  /* 0x00000094003f7213 */ /* 0x000fe40000000000 */
[C---:B------:R-:W-:Y:S01]  /*1200*/  ISETP.GT.U32.AND P6, PT, R2.reuse, R15, PT ;  /* 0x0000000f0200720c */ /* 0x040fe20003fc4070 */
[----:B------:R-:W-:Y:S01]  /*1210*/  IMAD R29, R2, R14, R29 ;  /* 0x0000000e021d7224 */ /* 0x000fe200078e021d */
[----:B------:R-:W-:Y:S01]  /*1220*/  LOP3.LUT R147, R0, 0x36, RZ, 0xfc, !PT ;  /* 0x0000003600937812 */ /* 0x000fe200078efcff */
[----:B------:R-:W-:Y:S01]  /*1230*/  IMAD.HI.U32 R14, R8, R41, RZ ;  /* 0x00000029080e7227 */ /* 0x000fe200078e00ff */
[----:B------:R-:W-:-:S02]  /*1240*/  LOP3.LUT R210, R0, 0x14, RZ, 0xfc, !PT ;  /* 0x0000001400d27812 */ /* 0x000fc400078efcff */
[----:B------:R-:W-:Y:S01]  /*1250*/  IABS R67, R147 ;  /* 0x0000009300437213 */ /* 0x000fe20000000000 */
[----:B------:R-:W-:Y:S01]  /*1260*/  IMAD.MOV R10, RZ, RZ, -R10 ;  /* 0x000000ffff0a7224 */ /* 0x000fe200078e0a0a */
[----:B------:R-:W-:Y:S01]  /*1270*/  IABS R31, R210 ;  /* 0x000000d2001f7213 */ /* 0x000fe20000000000 */
[----:B------:R-:W-:Y:S01]  /*1280*/  IMAD.MOV R5, RZ, RZ, -R5 ;  /* 0x000000ffff057224 */ /* 0x000fe200078e0a05 */
[C---:B------:R-:W-:Y:S01]  /*1290*/  LOP3.LUT R203, R0.reuse, 0x20, RZ, 0xfc, !PT ;  /* 0x0000002000cb7812 */ /* 0x040fe200078efcff */
[----:B------:R-:W-:Y:S01]  /*12a0*/  IMAD.MOV R6, RZ, RZ, -R6 ;  /* 0x000000ffff067224 */ /* 0x000fe200078e0a06 */
[----:B------:R-:W-:Y:S01]  /*12b0*/  LOP3.LUT R146, R0, 0x38, RZ, 0xfc, !PT ;  /* 0x0000003800927812 */ /* 0x000fe200078efcff */
[----:B------:R-:W-:Y:S01]  /*12c0*/  IMAD.MOV R14, RZ, RZ, -R14 ;  /* 0x000000ffff0e7224 */ /* 0x000fe200078e0a0e */
[----:B------:R-:W-:Y:S01]  /*12d0*/  IABS R43, R203 ;  /* 0x000000cb002b7213 */ /* 0x000fe20000000000 */
[----:B------:R-:W-:Y:S01]  /*12e0*/  IMAD R39, R2, R10, R39 ;  /* 0x0000000a02277224 */ /* 0x000fe200078e0227 */
[----:B------:R-:W-:Y:S01]  /*12f0*/  LOP3.LUT R145, R0, 0x3a, RZ, 0xfc, !PT ;  /* 0x0000003a00917812 */ /* 0x000fe200078efcff */
[----:B------:R-:W-:Y:S01]  /*1300*/  IMAD R45, R2, R5, R45 ;  /* 0x00000005022d7224 */ /* 0x000fe200078e022d */
[----:B------:R-:W-:Y:S01]  /*1310*/  LOP3.LUT R144, R0, 0x3c, RZ, 0xfc, !PT ;  /* 0x0000003c00907812 */ /* 0x000fe200078efcff */
[----:B------:R-:W-:Y:S01]  /*1320*/  IMAD.HI.U32 R10, R8, R47, RZ ;  /* 0x0000002f080a7227 */ /* 0x000fe200078e00ff */
[----:B------:R-:W-:-:S02]  /*1330*/  LOP3.LUT R30, R4, 0x2, RZ, 0xfc, !PT ;  /* 0x00000002041e7812 */ /* 0x000fc400078efcff */
[----:B------:R-:W-:Y:S01]  /*1340*/  LOP3.LUT R234, R4, 0x20, RZ, 0xfc, !PT ;  /* 0x0000002004ea7812 */ /* 0x000fe200078efcff */
[----:B------:R-:W-:Y:S01]  /*1350*/  IMAD R5, R20, R6, R53 ;  /* 0x0000000614057224 */ /* 0x000fe200078e0235 */
[----:B------:R-:W-:Y:S01]  /*1360*/  IABS R53, R196 ;  /* 0x000000c400357213 */ /* 0x000fe20000000000 */
[----:B------:R-:W-:Y:S01]  /*1370*/  IMAD R41, R2, R14, R41 ;  /* 0x0000000e02297224 */ /* 0x000fe200078e0229 */
[----:B------:R-:W-:Y:S01]  /*1380*/  LOP3.LUT R233, R4, 0x22, RZ, 0xfc, !PT ;  /* 0x0000002204e97812 */ /* 0x000fe200078efcff */
[----:B------:R-:W-:Y:S01]  /*1390*/  IMAD.HI.U32 R14, R8, R51, RZ ;  /* 0x00000033080e7227 */ /* 0x000fe200078e00ff */
[----:B------:R-:W-:Y:S02]  /*13a0*/  ISETP.GT.U32.AND P1, PT, R20, R5, PT ;  /* 0x000000051400720c */ /* 0x000fe40003f24070 */
[C---:B------:R-:W-:Y:S01]  /*13b0*/  LOP3.LUT R251, R4.reuse, 0x4, RZ, 0xfc, !PT ;  /* 0x0000000404fb7812 */ /* 0x040fe200078efcff */
[----:B------:R-:W-:Y:S01]  /*13c0*/  IMAD.MOV R10, RZ, RZ, -R10 ;  /* 0x000000ffff0a7224 */ /* 0x000fe200078e0a0a */
[C---:B------:R-:W-:Y:S01]  /*13d0*/  LOP3.LUT R249, R4.reuse, 0x6, RZ, 0xfc, !PT ;  /* 0x0000000604f97812 */ /* 0x040fe200078efcff */
[----:B------:R-:W-:Y:S01]  /*13e0*/  IMAD.MOV R14, RZ, RZ, -R14 ;  /* 0x000000ffff0e7224 */ /* 0x000fe200078e0a0e */
[----:B------:R-:W-:Y:S01]  /*13f0*/  LOP3.LUT R232, R4, 0x24, RZ, 0xfc, !PT ;  /* 0x0000002404e87812 */ /* 0x000fe200078efcff */
[----:B------:R-:W-:Y:S01]  /*1400*/  IMAD R47, R2, R10, R47 ;  /* 0x0000000a022f7224 */ /* 0x000fe200078e022f */
[----:B------:R-:W-:Y:S01]  /*1410*/  LOP3.LUT R231, R4, 0x26, RZ, 0xfc, !PT ;  /* 0x0000002604e77812 */ /* 0x000fe200078efcff */
[----:B------:R-:W-:-:S04]  /*1420*/  IMAD.HI.U32 R6, R8, R53, RZ ;  /* 0x0000003508067227 */ /* 0x000fc800078e00ff */
[----:B------:R-:W-:-:S04]  /*1430*/  IMAD.HI.U32 R10, R8, R55, RZ ;  /* 0x00000037080a7227 */ /* 0x000fc800078e00ff */
[----:B------:R-:W-:Y:S02]  /*1440*/  IMAD R51, R2, R14, R51 ;  /* 0x0000000e02337224 */ /* 0x000fe400078e0233 */
[----:B------:R-:W-:Y:S02]  /*1450*/  IMAD.MOV R14, RZ, RZ, -R6 ;  /* 0x000000ffff0e7224 */ /* 0x000fe400078e0a06 */
[----:B------:R-:W-:Y:S02]  /*1460*/  IMAD.MOV R10, RZ, RZ, -R10 ;  /* 0x000000ffff0a7224 */ /* 0x000fe400078e0a0a */
[----:B------:R-:W-:-:S04]  /*1470*/  IMAD.HI.U32 R6, R8, R65, RZ ;  /* 0x0000004108067227 */ /* 0x000fc800078e00ff */
[----:B------:R-:W-:Y:S02]  /*1480*/  IMAD R55, R2, R10, R55 ;  /* 0x0000000a02377224 */ /* 0x000fe400078e0237 */
[----:B------:R-:W-:-:S04]  /*1490*/  IMAD.HI.U32 R12, R8, R27, RZ ;  /* 0x0000001b080c7227 */ /* 0x000fc800078e00ff */
[----:B------:R-:W-:Y:S02]  /*14a0*/  IMAD.MOV R10, RZ, RZ, -R6 ;  /* 0x000000ffff0a7224 */ /* 0x000fe400078e0a06 */
[----:B------:R-:W-:Y:S02]  /*14b0*/  @!P1 IMAD.IADD R5, R5, 0x1, -R20 ;  /* 0x0000000105059824 */ /* 0x000fe400078e0a14 */
[----:B------:R-:W-:Y:S02]  /*14c0*/  IMAD.MOV R12, RZ, RZ, -R12 ;  /* 0x000000ffff0c7224 */ /* 0x000fe400078e0a0c */
[----:B------:R-:W-:Y:S01]  /*14d0*/  IMAD R65, R2, R10, R65 ;  /* 0x0000000a02417224 */ /* 0x000fe200078e0241 */
[----:B------:R-:W-:Y:S01]  /*14e0*/  ISETP.GT.U32.AND P2, PT, R20, R5, PT ;  /* 0x000000051400720c */ /* 0x000fe20003f44070 */
[----:B------:R-:W-:Y:S02]  /*14f0*/  IMAD R27, R2, R12, R27 ;  /* 0x0000000c021b7224 */ /* 0x000fe400078e021b */
[----:B------:R-:W-:Y:S01]  /*1500*/  IMAD.HI.U32 R12, R8, R37, RZ ;  /* 0x00000025080c7227 */ /* 0x000fe200078e00ff */
[----:B------:R-:W-:-:S03]  /*1510*/  ISETP.GT.U32.AND P1, PT, R2, R65, PT ;  /* 0x000000410200720c */ /* 0x000fc60003f24070 */
[----:B------:R-:W-:Y:S02]  /*1520*/  IMAD.MOV R12, RZ, RZ, -R12 ;  /* 0x000000ffff0c7224 */ /* 0x000fe400078e0a0c */
[----:B------:R-:W-:Y:S02]  /*1530*/  @!P3 IMAD.IADD R7, R7, 0x1, -R2 ;  /* 0x000000010707b824 */ /* 0x000fe400078e0a02 */
[----:B------:R-:W-:Y:S02]  /*1540*/  IMAD R37, R2, R12, R37 ;  /* 0x0000000c02257224 */ /* 0x000fe400078e0225 */
[----:B------:R-:W-:Y:S01]  /*1550*/  IMAD.HI.U32 R12, R8, R49, RZ ;  /* 0x00000031080c7227 */ /* 0x000fe200078e00ff */
[----:B------:R-:W-:-:S03]  /*1560*/  ISETP.GT.U32.AND P3, PT, R2, R7, PT ;  /* 0x000000070200720c */ /* 0x000fc60003f64070 */
[----:B------:R-:W-:Y:S01]  /*1570*/  @!P2 IMAD.IADD R5, R5, 0x1, -R20 ;  /* 0x000000010505a824 */ /* 0x000fe200078e0a14 */
[C---:B------:R-:W-:Y:S01]  /*1580*/  ISETP.GT.U32.AND P2, PT, R2.reuse, R11, PT ;  /* 0x0000000b0200720c */ /* 0x040fe20003f44070 */
[----:B------:R-:W-:Y:S02]  /*1590*/  IMAD.MOV R12, RZ, RZ, -R12 ;  /* 0x000000ffff0c7224 */ /* 0x000fe400078e0a0c */
[----:B------:R-:W-:Y:S01]  /*15a0*/  @!P1 IMAD.IADD R65, R65, 0x1, -R2 ;  /* 0x0000000141419824 */ /* 0x000fe200078e0a02 */
[----:B------:R-:W-:Y:S01]  /*15b0*/  ISETP.GT.U32.AND P1, PT, R2, R21, PT ;  /* 0x000000150200720c */ /* 0x000fe20003f24070 */
[----:B------:R-:W-:-:S04]  /*15c0*/  IMAD.HI.U32 R6, R8, R59, RZ ;  /* 0x0000003b08067227 */ /* 0x000fc800078e00ff */
[----:B------:R-:W-:Y:S02]  /*15d0*/  IMAD R49, R2, R12, R49 ;  /* 0x0000000c02317224 */ /* 0x000fe400078e0231 */
[----:B------:R-:W-:-:S04]  /*15e0*/  IMAD.HI.U32 R12, R8, R57, RZ ;  /* 0x00000039080c7227 */ /* 0x000fc800078e00ff */
[----:B------:R-:W-:Y:S02]  /*15f0*/  IMAD.MOV R6, RZ, RZ, -R6 ;  /* 0x000000ffff067224 */ /* 0x000fe400078e0a06 */
[----:B------:R-:W-:Y:S01]  /*1600*/  @!P5 IMAD.IADD R9, R9, 0x1, -R2 ;  /* 0x000000010909d824 */ /* 0x000fe200078e0a02 */
[C---:B------:R-:W-:Y:S01]  /*1610*/  ISETP.GT.U32.AND P5, PT, R2.reuse, R65, PT ;  /* 0x000000410200720c */ /* 0x040fe20003fa4070 */
[----:B------:R-:W-:Y:S02]  /*1620*/  IMAD.MOV R12, RZ, RZ, -R12 ;  /* 0x000000ffff0c7224 */ /* 0x000fe400078e0a0c */
[----:B------:R-:W-:Y:S02]  /*1630*/  IMAD R59, R2, R6, R59 ;  /* 0x00000006023b7224 */ /* 0x000fe400078e023b */
[----:B------:R-:W-:-:S04]  /*1640*/  IMAD.HI.U32 R6, R8, R61, RZ ;  /* 0x0000003d08067227 */ /* 0x000fc800078e00ff */
[----:B------:R-:W-:-:S04]  /*1650*/  IMAD.HI.U32 R10, R8, R63, RZ ;  /* 0x0000003f080a7227 */ /* 0x000fc800078e00ff */
[--C-:B------:R-:W-:Y:S01]  /*1660*/  @!P2 IMAD.IADD R11, R11, 0x1, -R2.reuse ;  /* 0x000000010b0ba824 */ /* 0x100fe200078e0a02 */
[----:B------:R-:W-:Y:S01]  /*1670*/  ISETP.GE.AND P2, PT, R0, RZ, PT ;  /* 0x000000ff0000720c */ /* 0x000fe20003f46270 */
[C---:B------:R-:W-:Y:S02]  /*1680*/  IMAD R57, R2.reuse, R12, R57 ;  /* 0x0000000c02397224 */ /* 0x040fe400078e0239 */
[----:B------:R-:W-:Y:S01]  /*1690*/  @!P4 IMAD.IADD R13, R13, 0x1, -R2 ;  /* 0x000000010d0dc824 */ /* 0x000fe200078e0a02 */
[C---:B------:R-:W-:Y:S01]  /*16a0*/  ISETP.GT.U32.AND P4, PT, R2.reuse, R9, PT ;  /* 0x000000090200720c */ /* 0x040fe20003f84070 */
[----:B------:R-:W-:Y:S02]  /*16b0*/  IMAD.MOV R12, RZ, RZ, -R6 ;  /* 0x000000ffff0c7224 */ /* 0x000fe400078e0a06 */
[----:B------:R-:W-:Y:S02]  /*16c0*/  IMAD.MOV R10, RZ, RZ, -R10 ;  /* 0x000000ffff0a7224 */ /* 0x000fe400078e0a0a */
[----:B------:R-:W-:Y:S01]  /*16d0*/  @!P1 IMAD.IADD R21, R21, 0x1, -R2 ;  /* 0x0000000115159824 */ /* 0x000fe200078e0a02 */
[----:B------:R-:W-:Y:S01]  /*16e0*/  ISETP.GT.U32.AND P1, PT, R2, R11, PT ;  /* 0x0000000b0200720c */ /* 0x000fe20003f24070 */
[----:B------:R-:W-:-:S04]  /*16f0*/  IMAD.HI.U32 R6, R8, R67, RZ ;  /* 0x0000004308067227 */ /* 0x000fc800078e00ff */
[--C-:B------:R-:W-:Y:S01]  /*1700*/  @!P3 IMAD.IADD R7, R7, 0x1, -R2.reuse ;  /* 0x000000010707b824 */ /* 0x100fe200078e0a02 */
[C---:B------:R-:W-:Y:S01]  /*1710*/  ISETP.GT.U32.AND P3, PT, R2.reuse, R13, PT ;  /* 0x0000000d0200720c */ /* 0x040fe20003f64070 */
[C---:B------:R-:W-:Y:S02]  /*1720*/  IMAD R63, R2.reuse, R10, R63 ;  /* 0x0000000a023f7224 */ /* 0x040fe400078e023f */
[----:B------:R-:W-:Y:S01]  /*1730*/  @!P6 IMAD.IADD R15, R15, 0x1, -R2 ;  /* 0x000000010f0fe824 */ /* 0x000fe200078e0a02 */
[C---:B------:R-:W-:Y:S01]  /*1740*/  ISETP.GT.U32.AND P6, PT, R2.reuse, R21, PT ;  /* 0x000000150200720c */ /* 0x040fe20003fc4070 */
[----:B------:R-:W-:Y:S02]  /*1750*/  IMAD.MOV R10, RZ, RZ, -R6 ;  /* 0x000000ffff0a7224 */ /* 0x000fe400078e0a06 */
[----:B------:R-:W-:Y:S02]  /*1760*/  IMAD.MOV.U32 R6, RZ, RZ, R7 ;  /* 0x000000ffff067224 */ /* 0x000fe400078e0007 */
[----:B------:R-:W-:Y:S01]  /*1770*/  @!P5 IMAD.IADD R65, R65, 0x1, -R2 ;  /* 0x000000014141d824 */ /* 0x000fe200078e0a02 */
[C---:B------:R-:W-:Y:S01]  /*1780*/  ISETP.GT.U32.AND P5, PT, R2.reuse, R15, PT ;  /* 0x0000000f0200720c */ /* 0x040fe20003fa4070 */
[----:B------:R-:W-:Y:S01]  /*1790*/  @!P2 IMAD.MOV R6, RZ, RZ, -R6 ;  /* 0x000000ffff06a224 */ /* 0x000fe200078e0a06 */
[C---:B------:R-:W-:Y:S01]  /*17a0*/  ISETP.GT.U32.AND P2, PT, R2.reuse, R23, PT ;  /* 0x000000170200720c */ /* 0x040fe20003f44070 */
[--C-:B------:R-:W-:Y:S01]  /*17b0*/  @!P4 IMAD.IADD R9, R9, 0x1, -R2.reuse ;  /* 0x000000010909c824 */ /* 0x100fe200078e0a02 */
[C---:B------:R-:W-:Y:S01]  /*17c0*/  ISETP.GT.U32.AND P4, PT, R2.reuse, R25, PT ;  /* 0x000000190200720c */ /* 0x040fe20003f84070 */
[----:B------:R-:W-:Y:S01]  /*17d0*/  @!P1 IMAD.IADD R11, R11, 0x1, -R2 ;  /* 0x000000010b0b9824 */ /* 0x000fe200078e0a02 */
[----:B------:R-:W-:Y:S01]  /*17e0*/  ISETP.GT.U32.AND P1, PT, R2, R27, PT ;  /* 0x0000001b0200720c */ /* 0x000fe20003f24070 */
[----:B------:R-:W-:-:S04]  /*17f0*/  IMAD.HI.U32 R16, R8, R31, RZ ;  /* 0x0000001f08107227 */ /* 0x000fc800078e00ff */
[----:B------:R-:W-:Y:S02]  /*1800*/  IMAD.MOV R16, RZ, RZ, -R16 ;  /* 0x000000ffff107224 */ /* 0x000fe400078e0a10 */
[--C-:B------:R-:W-:Y:S01]  /*1810*/  @!P3 IMAD.IADD R13, R13, 0x1, -R2.reuse ;  /* 0x000000010d0db824 */ /* 0x100fe200078e0a02 */
[C---:B------:R-:W-:Y:S01]  /*1820*/  ISETP.GT.U32.AND P3, PT, R2.reuse, R29, PT ;  /* 0x0000001d0200720c */ /* 0x040fe20003f64070 */
[--C-:B------:R-:W-:Y:S01]  /*1830*/  @!P5 IMAD.IADD R15, R15, 0x1, -R2.reuse ;  /* 0x000000010f0fd824 */ /* 0x100fe200078e0a02 */
[----:B------:R-:W-:Y:S01]  /*1840*/  ISETP.GE.AND P5, PT, R219, RZ, PT ;  /* 0x000000ffdb00720c */ /* 0x000fe20003fa6270 */
[----:B------:R-:W-:Y:S02]  /*1850*/  IMAD R31, R2, R16, R31 ;  /* 0x00000010021f7224 */ /* 0x000fe400078e021f */
[--C-:B------:R-:W-:Y:S01]  /*1860*/  @!P2 IMAD.IADD R23, R23, 0x1, -R2.reuse ;  /* 0x000000011717a824 */ /* 0x100fe200078e0a02 */
[----:B------:R-:W-:Y:S01]  /*1870*/  ISETP.GE.AND P2, PT, R218, RZ, PT ;  /* 0x000000ffda00720c */ /* 0x000fe20003f46270 */
[----:B------:R-:W-:Y:S01]  /*1880*/  @!P4 IMAD.IADD R25, R25, 0x1, -R2 ;  /* 0x000000011919c824 */ /* 0x000fe200078e0a02 */
[----:B------:R-:W-:Y:S01]  /*1890*/  ISETP.GE.AND P4, PT, R217, RZ, PT ;  /* 0x000000ffd900720c */ /* 0x000fe20003f86270 */
[----:B------:R-:W-:-:S04]  /*18a0*/  IMAD.HI.U32 R16, R8, R43, RZ ;  /* 0x0000002b08107227 */ /* 0x000fc800078e00ff */
[--C-:B------:R-:W-:Y:S01]  /*18b0*/  @!P6 IMAD.IADD R21, R21, 0x1, -R2.reuse ;  /* 0x000000011515e824 */ /* 0x100fe200078e0a02 */
[----:B------:R-:W-:Y:S01]  /*18c0*/  ISETP.GT.U32.AND P6, PT, R2, R31, PT ;  /* 0x0000001f0200720c */ /* 0x000fe20003fc4070 */
[----:B------:R-:W-:Y:S01]  /*18d0*/  @!P1 IMAD.IADD R27, R27, 0x1, -R2 ;  /* 0x000000011b1b9824 */ /* 0x000fe200078e0a02 */
[----:B------:R-:W-:Y:S01]  /*18e0*/  ISETP.GE.AND P1, PT, R216, RZ, PT ;  /* 0x000000ffd800720c */ /* 0x000fe20003f26270 */
[----:B------:R-:W-:Y:S02]  /*18f0*/  IMAD.MOV R16, RZ, RZ, -R16 ;  /* 0x000000ffff107224 */ /* 0x000fe400078e0a10 */
[----:B------:R-:W-:Y:S02]  /*1900*/  IMAD.MOV.U32 R28, RZ, RZ, R9 ;  /* 0x000000ffff1c7224 */ /* 0x000fe400078e0009 */
[----:B------:R-:W-:Y:S01]  /*1910*/  IMAD.MOV.U32 R36, RZ, RZ, R11 ;  /* 0x000000ffff247224 */ /* 0x000fe200078e000b */
[----:B------:R-:W-:Y:S01]  /*1920*/  IABS R11, R145 ;  /* 0x00000091000b7213 */ /* 0x000fe20000000000 */
[----:B------:R-:W-:Y:S01]  /*1930*/  @!P3 IMAD.IADD R29, R29, 0x1, -R2 ;  /* 0x000000011d1db824 */ /* 0x000fe200078e0a02 */
[----:B------:R-:W-:Y:S01]  /*1940*/  ISETP.GE.AND P3, PT, R215, RZ, PT ;  /* 0x000000ffd700720c */ /* 0x000fe20003f66270 */
[----:B------:R-:W-:-:S02]  /*1950*/  IMAD R43, R2, R16, R43 ;  /* 0x00000010022b7224 */ /* 0x000fc400078e022b */
[----:B------:R-:W-:Y:S01]  /*1960*/  @!P5 IMAD.MOV R28, RZ, RZ, -R28 ;  /* 0x000000ffff1cd224 */ /* 0x000fe200078e0a1c */
[C---:B------:R-:W-:Y:S01]  /*1970*/  ISETP.GT.U32.AND P5, PT, R2.reuse, R23, PT ;  /* 0x000000170200720c */ /* 0x040fe20003fa4070 */
[----:B------:R-:W-:Y:S02]  /*1980*/  IMAD.MOV.U32 R16, RZ, RZ, R13 ;  /* 0x000000ffff107224 */ /* 0x000fe400078e000d */
[----:B------:R-:W-:Y:S02]  /*1990*/  IMAD.MOV.U32 R20, RZ, RZ, R15 ;  /* 0x000000ffff147224 */ /* 0x000fe400078e000f */
[----:B------:R-:W-:Y:S01]  /*19a0*/  @!P2 IMAD.MOV R36, RZ, RZ, -R36 ;  /* 0x000000ffff24a224 */ /* 0x000fe200078e0a24 */
[C---:B------:R-:W-:Y:S01]  /*19b0*/  ISETP.GT.U32.AND P2, PT, R2.reuse, R25, PT ;  /* 0x000000190200720c */ /* 0x040fe20003f44070 */
[----:B------:R-:W-:Y:S01]  /*19c0*/  @!P4 IMAD.MOV R16, RZ, RZ, -R16 ;  /* 0x000000ffff10c224 */ /* 0x000fe200078e0a10 */
[----:B------:R-:W-:Y:S01]  /*19d0*/  ISETP.GT.U32.AND P4, PT, R2, R27, PT ;  /* 0x0000001b0200720c */ /* 0x000fe20003f84070 */
[----:B------:R-:W-:-:S02]  /*19e0*/  @!P6 IMAD.IADD R31, R31, 0x1, -R2 ;  /* 0x000000011f1fe824 */ /* 0x000fc400078e0a02 */
[----:B------:R-:W-:Y:S01]  /*19f0*/  @!P1 IMAD.MOV R20, RZ, RZ, -R20 ;  /* 0x000000ffff149224 */ /* 0x000fe200078e0a14 */
[C---:B------:R-:W-:Y:S01]  /*1a00*/  ISETP.GT.U32.AND P1, PT, R2.reuse, R29, PT ;  /* 0x0000001d0200720c */ /* 0x040fe20003f24070 */
[C---:B------:R-:W-:Y:S01]  /*1a10*/  IMAD R35, R2.reuse, R22, R35 ;  /* 0x0000001602237224 */ /* 0x040fe200078e0223 */
[C---:B------:R-:W-:Y:S01]  /*1a20*/  ISETP.GT.U32.AND P6, PT, R2.reuse, R31, PT ;  /* 0x0000001f0200720c */ /* 0x040fe20003fc4070 */
[----:B------:R-:W-:Y:S01]  /*1a30*/  @!P3 IMAD.MOV R21, RZ, RZ, -R21 ;  /* 0x000000ffff15b224 */ /* 0x000fe200078e0a15 */
[C---:B------:R-:W-:Y:S01]  /*1a40*/  ISETP.GT.U32.AND P3, PT, R2.reuse, R33, PT ;  /* 0x000000210200720c */ /* 0x040fe20003f64070 */
[--C-:B------:R-:W-:Y:S01]  /*1a50*/  @!P5 IMAD.IADD R23, R23, 0x1, -R2.reuse ;  /* 0x000000011717d824 */ /* 0x100fe200078e0a02 */
[C---:B------:R-:W-:Y:S01]  /*1a60*/  ISETP.GT.U32.AND P5, PT, R2.reuse, R35, PT ;  /* 0x000000230200720c */ /* 0x040fe20003fa4070 */
[--C-:B------:R-:W-:Y:S01]  /*1a70*/  @!P2 IMAD.IADD R25, R25, 0x1, -R2.reuse ;  /* 0x000000011919a824 */ /* 0x100fe200078e0a02 */
[C---:B------:R-:W-:Y:S01]  /*1a80*/  ISETP.GT.U32.AND P2, PT, R2.reuse, R37, PT ;  /* 0x000000250200720c */ /* 0x040fe20003f44070 */
[----:B------:R-:W-:Y:S01]  /*1a90*/  @!P4 IMAD.IADD R27, R27, 0x1, -R2 ;  /* 0x000000011b1bc824 */ /* 0x000fe200078e0a02 */
[C---:B------:R-:W-:Y:S01]  /*1aa0*/  ISETP.GT.U32.AND P4, PT, R2.reuse, R39, PT ;  /* 0x000000270200720c */ /* 0x040fe20003f84070 */
[----:B------:R-:W-:-:S02]  /*1ab0*/  IMAD R53, R2, R14, R53 ;  /* 0x0000000e02357224 */ /* 0x000fc400078e0235 */
[--C-:B------:R-:W-:Y:S01]  /*1ac0*/  @!P1 IMAD.IADD R29, R29, 0x1, -R2.reuse ;  /* 0x000000011d1d9824 */ /* 0x100fe200078e0a02 */
[----:B------:R-:W-:Y:S01]  /*1ad0*/  ISETP.GE.AND P1, PT, R214, RZ, PT ;  /* 0x000000ffd600720c */ /* 0x000fe20003f26270 */
[--C-:B------:R-:W-:Y:S01]  /*1ae0*/  @!P6 IMAD.IADD R31, R31, 0x1, -R2.reuse ;  /* 0x000000011f1fe824 */ /* 0x100fe200078e0a02 */
[----:B------:R-:W-:Y:S01]  /*1af0*/  ISETP.GT.U32.AND P6, PT, R2, R41, PT ;  /* 0x000000290200720c */ /* 0x000fe20003fc4070 */
[--C-:B------:R-:W-:Y:S01]  /*1b00*/  @!P3 IMAD.IADD R33, R33, 0x1, -R2.reuse ;  /* 0x000000012121b824 */ /* 0x100fe200078e0a02 */
[----:B------:R-:W-:Y:S01]  /*1b10*/  ISETP.GE.AND P3, PT, R213, RZ, PT ;  /* 0x000000ffd500720c */ /* 0x000fe20003f66270 */
[--C-:B------:R-:W-:Y:S01]  /*1b20*/  @!P5 IMAD.IADD R35, R35, 0x1, -R2.reuse ;  /* 0x000000012323d824 */ /* 0x100fe200078e0a02 */
[----:B------:R-:W-:Y:S01]  /*1b30*/  ISETP.GE.AND P5, PT, R212, RZ, PT ;  /* 0x000000ffd400720c */ /* 0x000fe20003fa6270 */
[--C-:B------:R-:W-:Y:S01]  /*1b40*/  @!P2 IMAD.IADD R37, R37, 0x1, -R2.reuse ;  /* 0x000000012525a824 */ /* 0x100fe200078e0a02 */
[----:B------:R-:W-:Y:S01]  /*1b50*/  ISETP.GE.AND P2, PT, R211, RZ, PT ;  /* 0x000000ffd300720c */ /* 0x000fe20003f46270 */
[----:B------:R-:W-:Y:S01]  /*1b60*/  @!P4 IMAD.IADD R39, R39, 0x1, -R2 ;  /* 0x000000012727c824 */ /* 0x000fe200078e0a02 */
[----:B------:R-:W-:Y:S01]  /*1b70*/  ISETP.GE.AND P4, PT, R210, RZ, PT ;  /* 0x000000ffd200720c */ /* 0x000fe20003f86270 */
[----:B------:R-:W-:-:S02]  /*1b80*/  IMAD.MOV.U32 R38, RZ, RZ, R29 ;  /* 0x000000ffff267224 */ /* 0x000fc400078e001d */
[----:B------:R-:W-:Y:S01]  /*1b90*/  @!P1 IMAD.MOV R23, RZ, RZ, -R23 ;  /* 0x000000ffff179224 */ /* 0x000fe200078e0a17 */
[C---:B------:R-:W-:Y:S01]  /*1ba0*/  ISETP.GT.U32.AND P1, PT, R2.reuse, R33, PT ;  /* 0x000000210200720c */ /* 0x040fe20003f24070 */
[----:B------:R-:W-:Y:S01]  /*1bb0*/  @!P6 IMAD.IADD R41, R41, 0x1, -R2 ;  /* 0x000000012929e824 */ /* 0x000fe200078e0a02 */
[C---:B------:R-:W-:Y:S01]  /*1bc0*/  ISETP.GT.U32.AND P6, PT, R2.reuse, R37, PT ;  /* 0x000000250200720c */ /* 0x040fe20003fc4070 */
[----:B------:R-:W-:Y:S01]  /*1bd0*/  @!P3 IMAD.MOV R25, RZ, RZ, -R25 ;  /* 0x000000ffff19b224 */ /* 0x000fe200078e0a19 */
[C---:B------:R-:W-:Y:S01]  /*1be0*/  ISETP.GT.U32.AND P3, PT, R2.reuse, R35, PT ;  /* 0x000000230200720c */ /* 0x040fe20003f64070 */
[----:B------:R-:W-:Y:S01]  /*1bf0*/  @!P5 IMAD.MOV R27, RZ, RZ, -R27 ;  /* 0x000000ffff1bd224 */ /* 0x000fe200078e0a1b */
[C---:B------:R-:W-:Y:S01]  /*1c00*/  ISETP.GT.U32.AND P5, PT, R2.reuse, R41, PT ;  /* 0x000000290200720c */ /* 0x040fe20003fa4070 */
[----:B------:R-:W-:Y:S01]  /*1c10*/  @!P2 IMAD.MOV R38, RZ, RZ, -R38 ;  /* 0x000000ffff26a224 */ /* 0x000fe200078e0a26 */
[C---:B------:R-:W-:Y:S01]  /*1c20*/  ISETP.GT.U32.AND P2, PT, R2.reuse, R39, PT ;  /* 0x000000270200720c */ /* 0x040fe20003f44070 */
[----:B------:R-:W-:Y:S01]  /*1c30*/  @!P4 IMAD.MOV R31, RZ, RZ, -R31 ;  /* 0x000000ffff1fc224 */ /* 0x000fe200078e0a1f */
[C---:B------:R-:W-:Y:S01]  /*1c40*/  ISETP.GT.U32.AND P4, PT, R2.reuse, R43, PT ;  /* 0x0000002b0200720c */ /* 0x040fe20003f84070 */
[----:B------:R-:W-:-:S02]  /*1c50*/  IMAD R61, R2, R12, R61 ;  /* 0x0000000c023d7224 */ /* 0x000fc400078e023d */
[--C-:B------:R-:W-:Y:S01]  /*1c60*/  @!P1 IMAD.IADD R33, R33, 0x1, -R2.reuse ;  /* 0x0000000121219824 */ /* 0x100fe200078e0a02 */
[C---:B------:R-:W-:Y:S01]  /*1c70*/  ISETP.GT.U32.AND P1, PT, R2.reuse, R45, PT ;  /* 0x0000002d0200720c */ /* 0x040fe20003f24070 */
[--C-:B------:R-:W-:Y:S01]  /*1c80*/  @!P6 IMAD.IADD R37, R37, 0x1, -R2.reuse ;  /* 0x000000012525e824 */ /* 0x100fe200078e0a02 */
[C---:B------:R-:W-:Y:S01]  /*1c90*/  ISETP.GT.U32.AND P6, PT, R2.reuse, R49, PT ;  /* 0x000000310200720c */ /* 0x040fe20003fc4070 */
[--C-:B------:R-:W-:Y:S01]  /*1ca0*/  @!P3 IMAD.IADD R35, R35, 0x1, -R2.reuse ;  /* 0x000000012323b824 */ /* 0x100fe200078e0a02 */
[C---:B------:R-:W-:Y:S01]  /*1cb0*/  ISETP.GT.U32.AND P3, PT, R2.reuse, R47, PT ;  /* 0x0000002f0200720c */ /* 0x040fe20003f64070 */
[--C-:B------:R-:W-:Y:S01]  /*1cc0*/  @!P5 IMAD.IADD R41, R41, 0x1, -R2.reuse ;  /* 0x000000012929d824 */ /* 0x100fe200078e0a02 */
[----:B------:R-:W-:Y:S01]  /*1cd0*/  ISETP.GT.U32.AND P5, PT, R2, R51, PT ;  /* 0x000000330200720c */ /* 0x000fe20003fa4070 */
[--C-:B------:R-:W-:Y:S01]  /*1ce0*/  @!P2 IMAD.IADD R39, R39, 0x1, -R2.reuse ;  /* 0x000000012727a824 */ /* 0x100fe200078e0a02 */
[----:B------:R-:W-:Y:S01]  /*1cf0*/  ISETP.GE.AND P2, PT, R209, RZ, PT ;  /* 0x000000ffd100720c */ /* 0x000fe20003f46270 */
[----:B------:R-:W-:Y:S01]  /*1d00*/  @!P4 IMAD.IADD R43, R43, 0x1, -R2 ;  /* 0x000000012b2bc824 */ /* 0x000fe200078e0a02 */
[----:B------:R-:W-:Y:S01]  /*1d10*/  ISETP.GE.AND P4, PT, R208, RZ, PT ;  /* 0x000000ffd000720c */ /* 0x000fe20003f86270 */
[----:B------:R-:W-:-:S02]  /*1d20*/  IMAD.MOV.U32 R22, RZ, RZ, R37 ;  /* 0x000000ffff167224 */ /* 0x000fc400078e0025 */
[--C-:B------:R-:W-:Y:S01]  /*1d30*/  @!P1 IMAD.IADD R45, R45, 0x1, -R2.reuse ;  /* 0x000000012d2d9824 */ /* 0x100fe200078e0a02 */
[----:B------:R-:W-:Y:S01]  /*1d40*/  ISETP.GE.AND P1, PT, R207, RZ, PT ;  /* 0x000000ffcf00720c */ /* 0x000fe20003f26270 */
[--C-:B------:R-:W-:Y:S01]  /*1d50*/  @!P6 IMAD.IADD R49, R49, 0x1, -R2.reuse ;  /* 0x000000013131e824 */ /* 0x100fe200078e0a02 */
[----:B------:R-:W-:Y:S01]  /*1d60*/  ISETP.GE.AND P6, PT, R204, RZ, PT ;  /* 0x000000ffcc00720c */ /* 0x000fe20003fc6270 */
[--C-:B------:R-:W-:Y:S01]  /*1d70*/  @!P3 IMAD.IADD R47, R47, 0x1, -R2.reuse ;  /* 0x000000012f2fb824 */ /* 0x100fe200078e0a02 */
[----:B------:R-:W-:Y:S01]  /*1d80*/  ISETP.GE.AND P3, PT, R206, RZ, PT ;  /* 0x000000ffce00720c */ /* 0x000fe20003f66270 */
[----:B------:R-:W-:Y:S02]  /*1d90*/  @!P5 IMAD.IADD R51, R51, 0x1, -R2 ;  /* 0x000000013333d824 */ /* 0x000fe400078e0a02 */
[----:B------:R-:W-:Y:S01]  /*1da0*/  @!P2 IMAD.MOV R33, RZ, RZ, -R33 ;  /* 0x000000ffff21a224 */ /* 0x000fe200078e0a21 */
[C---:B------:R-:W-:Y:S01]  /*1db0*/  ISETP.GT.U32.AND P2, PT, R2.reuse, R43, PT ;  /* 0x0000002b0200720c */ /* 0x040fe20003f44070 */
[----:B------:R-:W-:Y:S01]  /*1dc0*/  @!P4 IMAD.MOV R35, RZ, RZ, -R35 ;  /* 0x000000ffff23c224 */ /* 0x000fe200078e0a23 */
[C---:B------:R-:W-:Y:S01]  /*1dd0*/  ISETP.GT.U32.AND P5, PT, R2.reuse, R51, PT ;  /* 0x000000330200720c */ /* 0x040fe20003fa4070 */
[----:B------:R-:W-:Y:S01]  /*1de0*/  IMAD.MOV.U32 R46, RZ, RZ, R39 ;  /* 0x000000ffff2e7224 */ /* 0x000fe200078e0027 */
[C---:B------:R-:W-:Y:S01]  /*1df0*/  ISETP.GT.U32.AND P4, PT, R2.reuse, R45, PT ;  /* 0x0000002d0200720c */ /* 0x040fe20003f84070 */
[----:B------:R-:W-:Y:S01]  /*1e00*/  @!P1 IMAD.MOV R22, RZ, RZ, -R22 ;  /* 0x000000ffff169224 */ /* 0x000fe200078e0a16 */
[C---:B------:R-:W-:Y:S01]  /*1e10*/  ISETP.GT.U32.AND P1, PT, R2.reuse, R47, PT ;  /* 0x0000002f0200720c */ /* 0x040fe20003f24070 */
[----:B------:R-:W-:Y:S01]  /*1e20*/  @!P6 IMAD.MOV R41, RZ, RZ, -R41 ;  /* 0x000000ffff29e224 */ /* 0x000fe200078e0a29 */
[C---:B------:R-:W-:Y:S01]  /*1e30*/  ISETP.GT.U32.AND P6, PT, R2.reuse, R53, PT ;  /* 0x000000350200720c */ /* 0x040fe20003fc4070 */
[----:B------:R-:W-:Y:S01]  /*1e40*/  @!P3 IMAD.MOV R46, RZ, RZ, -R46 ;  /* 0x000000ffff2eb224 */ /* 0x000fe200078e0a2e */
[C---:B------:R-:W-:Y:S01]  /*1e50*/  ISETP.GT.U32.AND P3, PT, R2.reuse, R49, PT ;  /* 0x000000310200720c */ /* 0x040fe20003f64070 */
[C---:B------:R-:W-:Y:S01]  /*1e60*/  IMAD R7, R2.reuse, R10, R67 ;  /* 0x0000000a02077224 */ /* 0x040fe200078e0243 */
[----:B------:R-:W-:Y:S01]  /*1e70*/  IABS R67, R146 ;  /* 0x0000009200437213 */ /* 0x000fe20000000000 */
[--C-:B------:R-:W-:Y:S01]  /*1e80*/  @!P2 IMAD.IADD R43, R43, 0x1, -R2.reuse ;  /* 0x000000012b2ba824 */ /* 0x100fe200078e0a02 */
[C---:B------:R-:W-:Y:S01]  /*1e90*/  ISETP.GT.U32.AND P2, PT, R2.reuse, R55, PT ;  /* 0x000000370200720c */ /* 0x040fe20003f44070 */
[--C-:B------:R-:W-:Y:S01]  /*1ea0*/  @!P5 IMAD.IADD R51, R51, 0x1, -R2.reuse ;  /* 0x000000013333d824 */ /* 0x100fe200078e0a02 */
[C---:B------:R-:W-:Y:S01]  /*1eb0*/  ISETP.GT.U32.AND P5, PT, R2.reuse, R63, PT ;  /* 0x0000003f0200720c */ /* 0x040fe20003fa4070 */
[--C-:B------:R-:W-:Y:S01]  /*1ec0*/  @!P4 IMAD.IADD R45, R45, 0x1, -R2.reuse ;  /* 0x000000012d2dc824 */ /* 0x100fe200078e0a02 */
[C---:B------:R-:W-:Y:S01]  /*1ed0*/  ISETP.GT.U32.AND P4, PT, R2.reuse, R57, PT ;  /* 0x000000390200720c */ /* 0x040fe20003f84070 */
[--C-:B------:R-:W-:Y:S01]  /*1ee0*/  @!P1 IMAD.IADD R47, R47, 0x1, -R2.reuse ;  /* 0x000000012f2f9824 */ /* 0x100fe200078e0a02 */
[C---:B------:R-:W-:Y:S01]  /*1ef0*/  ISETP.GT.U32.AND P1, PT, R2.reuse, R59, PT ;  /* 0x0000003b0200720c */ /* 0x040fe20003f24070 */
[--C-:B------:R-:W-:Y:S01]  /*1f00*/  @!P6 IMAD.IADD R53, R53, 0x1, -R2.reuse ;  /* 0x000000013535e824 */ /* 0x100fe200078e0a02 */
[----:B------:R-:W-:Y:S01]  /*1f10*/  ISETP.GE.AND P6, PT, R203, RZ, PT ;  /* 0x000000ffcb00720c */ /* 0x000fe20003fc6270 */
[----:B------:R-:W-:Y:S01]  /*1f20*/  @!P3 IMAD.IADD R49, R49, 0x1, -R2 ;  /* 0x000000013131b824 */ /* 0x000fe200078e0a02 */
[----:B------:R-:W-:Y:S01]  /*1f30*/  ISETP.GT.U32.AND P3, PT, R2, R61, PT ;  /* 0x0000003d0200720c */ /* 0x000fe20003f64070 */
[----:B------:R-:W-:-:S04]  /*1f40*/  IMAD.HI.U32 R10, R8, R67, RZ ;  /* 0x00000043080a7227 */ /* 0x000fc800078e00ff */
[--C-:B------:R-:W-:Y:S01]  /*1f50*/  @!P2 IMAD.IADD R55, R55, 0x1, -R2.reuse ;  /* 0x000000013737a824 */ /* 0x100fe200078e0a02 */
[----:B------:R-:W-:Y:S01]  /*1f60*/  ISETP.GE.AND P2, PT, R202, RZ, PT ;  /* 0x000000ffca00720c */ /* 0x000fe20003f46270 */
[--C-:B------:R-:W-:Y:S01]  /*1f70*/  @!P5 IMAD.IADD R63, R63, 0x1, -R2.reuse ;  /* 0x000000013f3fd824 */ /* 0x100fe200078e0a02 */
[----:B------:R-:W-:Y:S01]  /*1f80*/  ISETP.GT.U32.AND P5, PT, R2, R53, PT ;  /* 0x000000350200720c */ /* 0x000fe20003fa4070 */
[--C-:B------:R-:W-:Y:S01]  /*1f90*/  @!P4 IMAD.IADD R57, R57, 0x1, -R2.reuse ;  /* 0x000000013939c824 */ /* 0x100fe200078e0a02 */
[----:B------:R-:W-:Y:S01]  /*1fa0*/  ISETP.GE.AND P4, PT, R201, RZ, PT ;  /* 0x000000ffc900720c */ /* 0x000fe20003f86270 */
[----:B------:R-:W-:Y:S01]  /*1fb0*/  @!P1 IMAD.IADD R59, R59, 0x1, -R2 ;  /* 0x000000013b3b9824 */ /* 0x000fe200078e0a02 */
[----:B------:R-:W-:Y:S01]  /*1fc0*/  ISETP.GE.AND P1, PT, R198, RZ, PT ;  /* 0x000000ffc600720c */ /* 0x000fe20003f26270 */
[----:B------:R-:W-:Y:S02]  /*1fd0*/  IMAD.MOV R10, RZ, RZ, -R10 ;  /* 0x000000ffff0a7224 */ /* 0x000fe400078e0a0a */
[----:B------:R-:W-:Y:S01]  /*1fe0*/  @!P3 IMAD.IADD R61, R61, 0x1, -R2 ;  /* 0x000000013d3db824 */ /* 0x000fe200078e0a02 */
[----:B------:R-:W-:Y:S01]  /*1ff0*/  ISETP.GE.AND P3, PT, R197, RZ, PT ;  /* 0x000000ffc500720c */ /* 0x000fe20003f66270 */
[----:B------:R-:W-:-:S02]  /*2000*/  IMAD R9, R2, R10, R67 ;  /* 0x0000000a02097224 */ /* 0x000fc400078e0243 */
[----:B------:R-:W-:-:S04]  /*2010*/  IMAD.HI.U32 R10, R8, R11, RZ ;  /* 0x0000000b080a7227 */ /* 0x000fc800078e00ff */
[----:B------:R-:W-:Y:S02]  /*2020*/  IMAD.MOV.U32 R32, RZ, RZ, R43 ;  /* 0x000000ffff207224 */ /* 0x000fe400078e002b */
[----:B------:R-:W-:Y:S01]  /*2030*/  @!P2 IMAD.MOV R45, RZ, RZ, -R45 ;  /* 0x000000ffff2da224 */ /* 0x000fe200078e0a2d */
[C---:B------:R-:W-:Y:S01]  /*2040*/  ISETP.GT.U32.AND P2, PT, R2.reuse, R55, PT ;  /* 0x000000370200720c */ /* 0x040fe20003f44070 */
[----:B------:R-:W-:Y:S02]  /*2050*/  IMAD.MOV R10, RZ, RZ, -R10 ;  /* 0x000000ffff0a7224 */ /* 0x000fe400078e0a0a */
[----:B------:R-:W-:Y:S01]  /*2060*/  @!P6 IMAD.MOV R32, RZ, RZ, -R32 ;  /* 0x000000ffff20e224 */ /* 0x000fe200078e0a20 */
[C---:B------:R-:W-:Y:S01]  /*2070*/  ISETP.GT.U32.AND P6, PT, R2.reuse, R61, PT ;  /* 0x0000003d0200720c */ /* 0x040fe20003fc4070 */
[--C-:B------:R-:W-:Y:S01]  /*2080*/  @!P5 IMAD.IADD R53, R53, 0x1, -R2.reuse ;  /* 0x000000013535d824 */ /* 0x100fe200078e0a02 */
[C---:B------:R-:W-:Y:S01]  /*2090*/  ISETP.GT.U32.AND P5, PT, R2.reuse, R7, PT ;  /* 0x000000070200720c */ /* 0x040fe20003fa4070 */
[----:B------:R-:W-:Y:S01]  /*20a0*/  @!P4 IMAD.MOV R47, RZ, RZ, -R47 ;  /* 0x000000ffff2fc224 */ /* 0x000fe200078e0a2f */
[C---:B------:R-:W-:Y:S01]  /*20b0*/  ISETP.GT.U32.AND P4, PT, R2.reuse, R57, PT ;  /* 0x000000390200720c */ /* 0x040fe20003f84070 */
[----:B------:R-:W-:Y:S01]  /*20c0*/  @!P1 IMAD.MOV R49, RZ, RZ, -R49 ;  /* 0x000000ffff319224 */ /* 0x000fe200078e0a31 */
[C---:B------:R-:W-:Y:S01]  /*20d0*/  ISETP.GT.U32.AND P1, PT, R2.reuse, R59, PT ;  /* 0x0000003b0200720c */ /* 0x040fe20003f24070 */
[C---:B------:R-:W-:Y:S01]  /*20e0*/  IMAD R29, R2.reuse, R10, R11 ;  /* 0x0000000a021d7224 */ /* 0x040fe200078e020b */
[----:B------:R-:W-:Y:S01]  /*20f0*/  IABS R11, R144 ;  /* 0x00000090000b7213 */ /* 0x000fe20000000000 */
[----:B------:R-:W-:Y:S01]  /*2100*/  @!P2 IMAD.IADD R55, R55, 0x1, -R2 ;  /* 0x000000013737a824 */ /* 0x000fe200078e0a02 */
[----:B------:R-:W-:Y:S01]  /*2110*/  ISETP.GT.U32.AND P2, PT, R2, R9, PT ;  /* 0x000000090200720c */ /* 0x000fe20003f44070 */
[----:B------:R-:W-:-:S02]  /*2120*/  IMAD.MOV.U32 R34, RZ, RZ, R53 ;  /* 0x000000ffff227224 */ /* 0x000fc400078e0035 */
[----:B------:R-:W-:-:S04]  /*2130*/  IMAD.HI.U32 R8, R8, R11, RZ ;  /* 0x0000000b08087227 */ /* 0x000fc800078e00ff */
[----:B------:R-:W-:Y:S02]  /*2140*/  IMAD.MOV R8, RZ, RZ, -R8 ;  /* 0x000000ffff087224 */ /* 0x000fe400078e0a08 */
[--C-:B------:R-:W-:Y:S01]  /*2150*/  @!P6 IMAD.IADD R61, R61, 0x1, -R2.reuse ;  /* 0x000000013d3de824 */ /* 0x100fe200078e0a02 */
[----:B------:R-:W-:Y:S01]  /*2160*/  ISETP.GE.AND P6, PT, R30, UR32, PT ;  /* 0x000000201e007c0c */ /* 0x000fe2000bfc6270 */
[--C-:B------:R-:W-:Y:S01]  /*2170*/  @!P5 IMAD.IADD R7, R7, 0x1, -R2.reuse ;  /* 0x000000010707d824 */ /* 0x100fe200078e0a02 */
[----:B------:R-:W-:Y:S01]  /*2180*/  ISETP.GE.AND P5, PT, R193, RZ, PT ;  /* 0x000000ffc100720c */ /* 0x000fe20003fa6270 */
[--C-:B------:R-:W-:Y:S01]  /*2190*/  @!P4 IMAD.IADD R57, R57, 0x1, -R2.reuse ;  /* 0x000000013939c824 */ /* 0x100fe200078e0a02 */
[----:B------:R-:W-:Y:S01]  /*21a0*/  ISETP.GE.AND P4, PT, R196, RZ, PT ;  /* 0x000000ffc400720c */ /* 0x000fe20003f86270 */
[--C-:B------:R-:W-:Y:S01]  /*21b0*/  @!P1 IMAD.IADD R59, R59, 0x1, -R2.reuse ;  /* 0x000000013b3b9824 */ /* 0x100fe200078e0a02 */
[----:B------:R-:W-:Y:S01]  /*21c0*/  ISETP.GE.AND P1, PT, R194, RZ, PT ;  /* 0x000000ffc200720c */ /* 0x000fe20003f26270 */
[----:B------:R-:W-:Y:S01]  /*21d0*/  IMAD R37, R2, R8, R11 ;  /* 0x0000000802257224 */ /* 0x000fe200078e020b */
[----:B------:R-:W-:Y:S01]  /*21e0*/  SEL R8, R24, RZ, !P6 ;  /* 0x000000ff18087207 */ /* 0x000fe20007000000 */
[----:B------:R-:W3:Y:S01]  /*21f0*/  LDS R11, [UR29] ;  /* 0x0000001dff0b7984 */ /* 0x000ee20008000800 */
[----:B------:R-:W-:Y:S01]  /*2200*/  ISETP.GT.U32.AND P6, PT, R2, R7, PT ;  /* 0x000000070200720c */ /* 0x000fe20003fc4070 */
[----:B------:R-:W-:Y:S01]  /*2210*/  @!P2 IMAD.IADD R9, R9, 0x1, -R2 ;  /* 0x000000010909a824 */ /* 0x000fe200078e0a02 */
[----:B------:R-:W-:Y:S01]  /*2220*/  ISETP.GE.AND P2, PT, R192, RZ, PT ;  /* 0x000000ffc000720c */ /* 0x000fe20003f46270 */
[----:B------:R-:W-:-:S02]  /*2230*/  IMAD.MOV.U32 R26, RZ, RZ, R51 ;  /* 0x000000ffff1a7224 */ /* 0x000fc400078e0033 */
[----:B------:R-:W-:Y:S01]  /*2240*/  @!P5 IMAD.MOV R57, RZ, RZ, -R57 ;  /* 0x000000ffff39d224 */ /* 0x000fe200078e0a39 */
[C---:B------:R-:W-:Y:S01]  /*2250*/  ISETP.GT.U32.AND P5, PT, R2.reuse, R37, PT ;  /* 0x000000250200720c */ /* 0x040fe20003fa4070 */
[----:B------:R-:W-:Y:S01]  /*2260*/  @!P4 IMAD.MOV R34, RZ, RZ, -R34 ;  /* 0x000000ffff22c224 */ /* 0x000fe200078e0a22 */
[C---:B------:R-:W-:Y:S01]  /*2270*/  ISETP.GT.U32.AND P4, PT, R2.reuse, R29, PT ;  /* 0x0000001d0200720c */ /* 0x040fe20003f84070 */
[----:B------:R-:W-:Y:S01]  /*2280*/  @!P1 IMAD.MOV R55, RZ, RZ, -R55 ;  /* 0x000000ffff379224 */ /* 0x000fe200078e0a37 */
[C---:B------:R-:W-:Y:S01]  /*2290*/  ISETP.GT.U32.AND P1, PT, R2.reuse, R9, PT ;  /* 0x000000090200720c */ /* 0x040fe20003f24070 */
[----:B------:R-:W-:Y:S01]  /*22a0*/  @!P3 IMAD.MOV R26, RZ, RZ, -R26 ;  /* 0x000000ffff1ab224 */ /* 0x000fe200078e0a1a */
[----:B------:R-:W-:Y:S01]  /*22b0*/  ISETP.GT.U32.AND P3, PT, R2, R63, PT ;  /* 0x0000003f0200720c */ /* 0x000fe20003f64070 */
[----:B------:R-:W-:Y:S01]  /*22c0*/  @!P6 IMAD.IADD R7, R7, 0x1, -R2 ;  /* 0x000000010707e824 */ /* 0x000fe200078e0a02 */
[----:B------:R-:W-:Y:S01]  /*22d0*/  ISETP.GE.AND P6, PT, R149, RZ, PT ;  /* 0x000000ff9500720c */ /* 0x000fe20003fc6270 */
[----:B------:R-:W-:-:S02]  /*22e0*/  IMAD.U32 R15, RZ, RZ, UR16 ;  /* 0x00000010ff0f7e24 */ /* 0x000fc4000f8e00ff */
[----:B------:R-:W-:Y:S02]  /*22f0*/  IMAD.U32 R14, RZ, RZ, UR16 ;  /* 0x00000010ff0e7e24 */ /* 0x000fe4000f8e00ff */
[--C-:B------:R-:W-:Y:S02]  /*2300*/  @!P5 IMAD.IADD R37, R37, 0x1, -R2.reuse ;  /* 0x000000012525d824 */ /* 0x100fe400078e0a02 */
[--C-:B------:R-:W-:Y:S01]  /*2310*/  @!P4 IMAD.IADD R29, R29, 0x1, -R2.reuse ;  /* 0x000000011d1dc824 */ /* 0x100fe200078e0a02 */
[----:B------:R-:W-:Y:S01]  /*2320*/  ISETP.GE.AND P4, PT, R233, UR32, PT ;  /* 0x00000020e9007c0c */ /* 0x000fe2000bf86270 */
[--C-:B------:R-:W-:Y:S01]  /*2330*/  @!P1 IMAD.IADD R9, R9, 0x1, -R2.reuse ;  /* 0x0000000109099824 */ /* 0x100fe200078e0a02 */
[----:B------:R-:W-:Y:S01]  /*2340*/  ISETP.GE.AND P1, PT, R148, RZ, PT ;  /* 0x000000ff9400720c */ /* 0x000fe20003f26270 */
[----:B------:R-:W-:Y:S01]  /*2350*/  @!P3 IMAD.IADD R63, R63, 0x1, -R2 ;  /* 0x000000013f3fb824 */ /* 0x000fe200078e0a02 */
[C---:B------:R-:W-:Y:S01]  /*2360*/  ISETP.GT.U32.AND P5, PT, R2.reuse, R29, PT ;  /* 0x0000001d0200720c */ /* 0x040fe20003fa4070 */
[----:B------:R-:W-:Y:S01]  /*2370*/  @!P6 IMAD.MOV R61, RZ, RZ, -R61 ;  /* 0x000000ffff3de224 */ /* 0x000fe200078e0a3d */
[----:B------:R-:W-:Y:S01]  /*2380*/  ISETP.GT.U32.AND P6, PT, R2, R37, PT ;  /* 0x000000250200720c */ /* 0x000fe20003fc4070 */
[----:B------:R-:W-:Y:S01]  /*2390*/  IMAD R15, R15, 0x2, R72 ;  /* 0x000000020f0f7824 */ /* 0x000fe200078e0248 */
[----:B------:R-:W-:Y:S01]  /*23a0*/  ISETP.GE.AND P3, PT, R234, UR32, PT ;  /* 0x00000020ea007c0c */ /* 0x000fe2000bf66270 */
[----:B------:R-:W-:-:S02]  /*23b0*/  IMAD.MOV.U32 R44, RZ, RZ, R63 ;  /* 0x000000ffff2c7224 */ /* 0x000fc400078e003f */
[----:B------:R-:W-:Y:S01]  /*23c0*/  IMAD.U32 R13, RZ, RZ, UR16 ;  /* 0x00000010ff0d7e24 */ /* 0x000fe2000f8e00ff */
[----:B------:R-:W-:Y:S01]  /*23d0*/  SEL R10, R24, RZ, !P3 ;  /* 0x000000ff180a7207 */ /* 0x000fe20005800000 */
[----:B------:R-:W-:Y:S02]  /*23e0*/  IMAD R14, R14, 0x2, R15 ;  /* 0x000000020e0e7824 */ /* 0x000fe400078e020f */
[----:B------:R-:W-:Y:S01]  /*23f0*/  @!P1 IMAD.MOV R44, RZ, RZ, -R44 ;  /* 0x000000ffff2c9224 */ /* 0x000fe200078e0a2c */
[----:B------:R-:W-:Y:S01]  /*2400*/  ISETP.GE.AND P1, PT, R147, RZ, PT ;  /* 0x000000ff9300720c */ /* 0x000fe20003f26270 */
[----:B------:R-:W-:Y:S01]  /*2410*/  IMAD.U32 R12, RZ, RZ, UR16 ;  /* 0x00000010ff0c7e24 */ /* 0x000fe2000f8e00ff */
[----:B---3--:R-:W-:Y:S01]  /*2420*/  R2UR UR27, R11 ;  /* 0x000000000b1b72ca */ /* 0x008fe200000e0000 */
[----:B------:R-:W-:Y:S01]  /*2430*/  IMAD R13, R13, 0x2, R14 ;  /* 0x000000020d0d7824 */ /* 0x000fe200078e020e */
[----:B------:R-:W-:Y:S01]  /*2440*/  ISETP.NE.U32.AND P3, PT, R10, RZ, PT ;  /* 0x000000ff0a00720c */ /* 0x000fe20003f65070 */
[--C-:B------:R-:W-:Y:S01]  /*2450*/  @!P6 IMAD.IADD R37, R37, 0x1, -R2.reuse ;  /* 0x000000012525e824 */ /* 0x100fe200078e0a02 */
[----:B------:R-:W-:Y:S01]  /*2460*/  ISETP.GE.AND P6, PT, R145, RZ, PT ;  /* 0x000000ff9100720c */ /* 0x000fe20003fc6270 */
[----:B------:R-:W-:Y:S01]  /*2470*/  @!P5 IMAD.IADD R29, R29, 0x1, -R2 ;  /* 0x000000011d1dd824 */ /* 0x000fe200078e0a02 */
[----:B------:R-:W-:Y:S01]  /*2480*/  ISETP.GE.AND P5, PT, R146, RZ, PT ;  /* 0x000000ff9200720c */ /* 0x000fe20003fa6270 */
[----:B------:R-:W-:-:S02]  /*2490*/  IMAD.U32 R11, RZ, RZ, UR16 ;  /* 0x00000010ff0b7e24 */ /* 0x000fc4000f8e00ff */
[----:B------:R-:W-:Y:S02]  /*24a0*/  IMAD R12, R12, 0x2, R13 ;  /* 0x000000020c0c7824 */ /* 0x000fe400078e020d */
[----:B------:R-:W-:Y:S02]  /*24b0*/  IMAD.U32 R10, RZ, RZ, UR16 ;  /* 0x00000010ff0a7e24 */ /* 0x000fe4000f8e00ff */
[----:B------:R-:W-:Y:S02]  /*24c0*/  IMAD R11, R11, 0x2, R12 ;  /* 0x000000020b0b7824 */ /* 0x000fe400078e020c */
[----:B------:R-:W-:Y:S01]  /*24d0*/  @!P2 IMAD.MOV R59, RZ, RZ, -R59 ;  /* 0x000000ffff3ba224 */ /* 0x000fe200078e0a3b */
[----:B------:R-:W-:Y:S01]  /*24e0*/  BAR.SYNC.DEFER_BLOCKING 0x0 ;  /* 0x0000000000007b1d */ /* 0x000fe20000010000 */
[----:B------:R-:W-:Y:S01]  /*24f0*/  IMAD.MOV.U32 R50, RZ, RZ, R7 ;  /* 0x000000ffff327224 */ /* 0x000fe200078e0007 */
[----:B------:R-:W-:Y:S01]  /*2500*/  ISETP.NE.U32.AND P2, PT, R8, RZ, PT ;  /* 0x000000ff0800720c */ /* 0x000fe20003f45070 */
[----:B------:R-:W-:Y:S01]  /*2510*/  IMAD.MOV.U32 R2, RZ, RZ, R9 ;  /* 0x000000ffff027224 */ /* 0x000fe200078e0009 */
[----:B------:R-:W-:Y:S01]  /*2520*/  SEL R8, R24, RZ, !P4 ;  /* 0x000000ff18087207 */ /* 0x000fe20006000000 */
[----:B------:R-:W-:-:S02]  /*2530*/  IMAD.MOV.U32 R54, RZ, RZ, R29 ;  /* 0x000000ffff367224 */ /* 0x000fc400078e001d */
[----:B------:R-:W-:Y:S01]  /*2540*/  IMAD.U32 R9, RZ, RZ, UR16 ;  /* 0x00000010ff097e24 */ /* 0x000fe2000f8e00ff */
[----:B------:R-:W-:Y:S01]  /*2550*/  ISETP.NE.U32.AND P4, PT, R8, RZ, PT ;  /* 0x000000ff0800720c */ /* 0x000fe20003f85070 */
[----:B------:R-:W-:Y:S02]  /*2560*/  IMAD R10, R10, 0x2, R11 ;  /* 0x000000020a0a7824 */ /* 0x000fe400078e020b */
[----:B------:R-:W-:Y:S01]  /*2570*/  @!P1 IMAD.MOV R50, RZ, RZ, -R50 ;  /* 0x000000ffff329224 */ /* 0x000fe200078e0a32 */
[----:B------:R-:W-:Y:S01]  /*2580*/  ISETP.GE.AND P1, PT, R141, RZ, PT ;  /* 0x000000ff8d00720c */ /* 0x000fe20003f26270 */
[----:B------:R-:W-:Y:S01]  /*2590*/  @!P6 IMAD.MOV R54, RZ, RZ, -R54 ;  /* 0x000000ffff36e224 */ /* 0x000fe200078e0a36 */
[----:B------:R-:W-:Y:S01]  /*25a0*/  ISETP.GE.AND P6, PT, R143, RZ, PT ;  /* 0x000000ff8f00720c */ /* 0x000fe20003fc6270 */
[----:B------:R-:W-:Y:S01]  /*25b0*/  @!P5 IMAD.MOV R2, RZ, RZ, -R2 ;  /* 0x000000ffff02d224 */ /* 0x000fe200078e0a02 */
[----:B------:R-:W-:Y:S01]  /*25c0*/  ISETP.GE.AND P5, PT, R144, RZ, PT ;  /* 0x000000ff9000720c */ /* 0x000fe20003fa6270 */
[----:B------:R-:W-:-:S02]  /*25d0*/  IMAD.U32 R8, RZ, RZ, UR16 ;  /* 0x00000010ff087e24 */ /* 0x000fc4000f8e00ff */
[----:B------:R-:W-:Y:S02]  /*25e0*/  IMAD R9, R9, 0x4, R10 ;  /* 0x0000000409097824 */ /* 0x000fe400078e020a */
[----:B------:R-:W-:Y:S02]  /*25f0*/  IMAD.U32 R7, RZ, RZ, UR16 ;  /* 0x00000010ff077e24 */ /* 0x000fe4000f8e00ff */
[----:B------:R-:W-:Y:S02]  /*2600*/  IMAD R8, R8, 0x2, R9 ;  /* 0x0000000208087824 */ /* 0x000fe400078e0209 */
[----:B------:R-:W-:Y:S02]  /*2610*/  IMAD.MOV.U32 R58, RZ, RZ, R37 ;  /* 0x000000ffff3a7224 */ /* 0x000fe400078e0025 */
[----:B------:R-:W-:Y:S02]  /*2620*/  IMAD R7, R7, 0x2, R8 ;  /* 0x0000000207077824 */ /* 0x000fe400078e0208 */
[----:B------:R-:W-:Y:S01]  /*2630*/  @!P1 IMAD.MOV R5, RZ, RZ, -R5 ;  /* 0x000000ffff059224 */ /* 0x000fe200078e0a05 */
[----:B------:R-:W-:Y:S01]  /*2640*/  ISETP.NE.AND P1, PT, R19, RZ, PT ;  /* 0x000000ff1300720c */ /* 0x000fe20003f25270 */
[----:B------:R-:W-:Y:S01]  /*2650*/  IMAD.U32 R29, RZ, RZ, UR16 ;  /* 0x00000010ff1d7e24 */ /* 0x000fe2000f8e00ff */
[----:B------:R-:W-:Y:S01]  /*2660*/  LOP3.LUT R19, RZ, R19, RZ, 0x33, !PT ;  /* 0x00000013ff137212 */ /* 0x000fe200078e33ff */
[----:B------:R-:W-:-:S02]  /*2670*/  IMAD R60, R60, 0x2, R7 ;  /* 0x000000023c3c7824 */ /* 0x000fc400078e0207 */
[----:B------:R-:W-:Y:S01]  /*2680*/  @!P6 IMAD.MOV R65, RZ, RZ, -R65 ;  /* 0x000000ffff41e224 */ /* 0x000fe200078e0a41 */
[----:B------:R-:W-:Y:S01]  /*2690*/  ISETP.NE.AND P6, PT, R18, RZ, PT ;  /* 0x000000ff1200720c */ /* 0x000fe20003fc5270 */
[----:B------:R-:W-:Y:S01]  /*26a0*/  @!P5 IMAD.MOV R58, RZ, RZ, -R58 ;  /* 0x000000ffff3ad224 */ /* 0x000fe200078e0a3a */
[C---:B------:R-:W-:Y:S01]  /*26b0*/  SEL R51, R19.reuse, R31, !P1 ;  /* 0x0000001f13337207 */ /* 0x040fe20004800000 */
[----:B------:R-:W-:Y:S01]  /*26c0*/  IMAD.U32 R67, RZ, RZ, UR16 ;  /* 0x00000010ff437e24 */ /* 0x000fe2000f8e00ff */
[----:B------:R-:W-:Y:S01]  /*26d0*/  SEL R140, R19, R41, !P1 ;  /* 0x00000029138c7207 */ /* 0x000fe20004800000 */
[----:B------:R-:W-:Y:S01]  /*26e0*/  IMAD R64, R29, 0x2, R60 ;  /* 0x000000021d407824 */ /* 0x000fe200078e023c */
[C---:B------:R-:W-:Y:S02]  /*26f0*/  SEL R63, R19.reuse, R49, !P1 ;  /* 0x00000031133f7207 */ /* 0x040fe40004800000 */
[C---:B------:R-:W-:Y:S02]  /*2700*/  SEL R53, R19.reuse, R33, !P1 ;  /* 0x0000002113357207 */ /* 0x040fe40004800000 */
[----:B------:R-:W-:-:S02]  /*2710*/  SEL R31, R19, R35, !P1 ;  /* 0x00000023131f7207 */ /* 0x000fc40004800000 */
[C---:B------:R-:W-:Y:S02]  /*2720*/  SEL R41, R19.reuse, R34, !P1 ;  /* 0x0000002213297207 */ /* 0x040fe40004800000 */
[C---:B------:R-:W-:Y:S02]  /*2730*/  SEL R49, R19.reuse, R44, !P1 ;  /* 0x0000002c13317207 */ /* 0x040fe40004800000 */
[C---:B------:R-:W-:Y:S02]  /*2740*/  SEL R199, R19.reuse, R50, !P1 ;  /* 0x0000003213c77207 */ /* 0x040fe40004800000 */
[C---:B------:R-:W-:Y:S01]  /*2750*/  SEL R66, R19.reuse, R6, !P1 ;  /* 0x0000000613427207 */ /* 0x040fe20004800000 */
[----:B------:R-:W-:Y:S01]  /*2760*/  IMAD R6, R142, UR17, RZ ;  /* 0x000000118e067c24 */ /* 0x000fe2000f8e02ff */
[C---:B------:R-:W-:Y:S02]  /*2770*/  SEL R28, R19.reuse, R28, !P1 ;  /* 0x0000001c131c7207 */ /* 0x040fe40004800000 */
[----:B------:R-:W-:-:S02]  /*2780*/  SEL R36, R19, R36, !P1 ;  /* 0x0000002413247207 */ /* 0x000fc40004800000 */
[C---:B------:R-:W-:Y:S02]  /*2790*/  SEL R43, R19.reuse, R16, !P1 ;  /* 0x00000010132b7207 */ /* 0x040fe40004800000 */
[C---:B------:R-:W-:Y:S01]  /*27a0*/  SEL R29, R19.reuse, R20, !P1 ;  /* 0x00000014131d7207 */ /* 0x040fe20004800000 */
[----:B------:R-:W-:Y:S01]  /*27b0*/  IMAD.U32 R20, RZ, RZ, UR16 ;  /* 0x00000010ff147e24 */ /* 0x000fe2000f8e00ff */
[C---:B------:R-:W-:Y:S01]  /*27c0*/  SEL R37, R19.reuse, R21, !P1 ;  /* 0x0000001513257207 */ /* 0x040fe20004800000 */
[----:B------:R-:W-:Y:S01]  /*27d0*/  IMAD.U32 R21, RZ, RZ, UR16 ;  /* 0x00000010ff157e24 */ /* 0x000fe2000f8e00ff */
[C---:B------:R-:W-:Y:S01]  /*27e0*/  SEL R56, R19.reuse, R23, !P1 ;  /* 0x0000001713387207 */ /* 0x040fe20004800000 */
[----:B------:R-:W-:Y:S01]  /*27f0*/  IMAD.U32 R23, RZ, RZ, UR16 ;  /* 0x00000010ff177e24 */ /* 0x000fe2000f8e00ff */
[C---:B------:R-:W-:Y:S02]  /*2800*/  SEL R52, R19.reuse, R25, !P1 ;  /* 0x0000001913347207 */ /* 0x040fe40004800000 */
[----:B------:R-:W-:-:S02]  /*2810*/  SEL R30, R19, R27, !P1 ;  /* 0x0000001b131e7207 */ /* 0x000fc40004800000 */
[C---:B------:R-:W-:Y:S02]  /*2820*/  SEL R38, R19.reuse, R38, !P1 ;  /* 0x0000002613267207 */ /* 0x040fe40004800000 */
[C---:B------:R-:W-:Y:S01]  /*2830*/  SEL R39, R19.reuse, R22, !P1 ;  /* 0x0000001613277207 */ /* 0x040fe20004800000 */
[----:B------:R-:W-:Y:S01]  /*2840*/  IMAD.U32 R22, RZ, RZ, UR16 ;  /* 0x00000010ff167e24 */ /* 0x000fe2000f8e00ff */
[C---:B------:R-:W-:Y:S02]  /*2850*/  SEL R46, R19.reuse, R46, !P1 ;  /* 0x0000002e132e7207 */ /* 0x040fe40004800000 */
[C---:B------:R-:W-:Y:S02]  /*2860*/  SEL R32, R19.reuse, R32, !P1 ;  /* 0x0000002013207207 */ /* 0x040fe40004800000 */
[C---:B------:R-:W-:Y:S01]  /*2870*/  SEL R40, R19.reuse, R45, !P1 ;  /* 0x0000002d13287207 */ /* 0x040fe20004800000 */
[----:B------:R-:W-:Y:S01]  /*2880*/  IMAD.U32 R45, RZ, RZ, UR16 ;  /* 0x00000010ff2d7e24 */ /* 0x000fe2000f8e00ff */
[----:B------:R-:W-:-:S02]  /*2890*/  SEL R47, R19, R47, !P1 ;  /* 0x0000002f132f7207 */ /* 0x000fc40004800000 */
[C---:B------:R-:W-:Y:S01]  /*28a0*/  SEL R33, R19.reuse, R26, !P1 ;  /* 0x0000001a13217207 */ /* 0x040fe20004800000 */
[----:B------:R-:W-:Y:S01]  /*28b0*/  IMAD.U32 R26, RZ, RZ, UR16 ;  /* 0x00000010ff1a7e24 */ /* 0x000fe2000f8e00ff */
[C---:B------:R-:W-:Y:S02]  /*28c0*/  SEL R48, R19.reuse, R55, !P1 ;  /* 0x0000003713307207 */ /* 0x040fe40004800000 */
[C---:B------:R-:W-:Y:S01]  /*28d0*/  SEL R62, R19.reuse, R57, !P1 ;  /* 0x00000039133e7207 */ /* 0x040fe20004800000 */
[----:B------:R-:W-:Y:S01]  /*28e0*/  IMAD.U32 R57, RZ, RZ, UR16 ;  /* 0x00000010ff397e24 */ /* 0x000fe2000f8e00ff */
[C---:B------:R-:W-:Y:S01]  /*28f0*/  SEL R34, R19.reuse, R59, !P1 ;  /* 0x0000003b13227207 */ /* 0x040fe20004800000 */
[----:B------:R-:W-:Y:S01]  /*2900*/  IMAD.U32 R59, RZ, RZ, UR16 ;  /* 0x00000010ff3b7e24 */ /* 0x000fe2000f8e00ff */
[C---:B------:R-:W-:Y:S01]  /*2910*/  SEL R42, R19.reuse, R61, !P1 ;  /* 0x0000003d132a7207 */ /* 0x040fe20004800000 */
[----:B------:R-:W-:Y:S01]  /*2920*/  IMAD.U32 R61, RZ, RZ, UR16 ;  /* 0x00000010ff3d7e24 */ /* 0x000fe2000f8e00ff */
[----:B------:R-:W-:Y:S01]  /*2930*/  SEL R35, R19, R2, !P1 ;  /* 0x0000000213237207 */ /* 0x000fe20004800000 */
[----:B------:R-:W-:Y:S01]  /*2940*/  IMAD R2, R67, 0x2, R64 ;  /* 0x0000000243027824 */ /* 0x000fe200078e0240 */
[----:B------:R-:W-:-:S02]  /*2950*/  SEL R44, R19, R54, !P1 ;  /* 0x00000036132c7207 */ /* 0x000fc40004800000 */
[C---:B------:R-:W-:Y:S01]  /*2960*/  SEL R50, R19.reuse, R58, !P1 ;  /* 0x0000003a13327207 */ /* 0x040fe20004800000 */
[----:B------:R-:W-:Y:S01]  /*2970*/  IMAD.U32 R58, RZ, RZ, UR16 ;  /* 0x00000010ff3a7e24 */ /* 0x000fe2000f8e00ff */
[----:B------:R-:W-:Y:S01]  /*2980*/  SEL R205, R19, R65, !P1 ;  /* 0x0000004113cd7207 */ /* 0x000fe20004800000 */
[----:B------:R-:W-:Y:S01]  /*2990*/  IMAD.U32 R19, RZ, RZ, UR16 ;  /* 0x00000010ff137e24 */ /* 0x000fe2000f8e00ff */
[----:B------:R-:W-:Y:S01]  /*29a0*/  @!P6 LOP3.LUT R5, RZ, R18, RZ, 0x33, !PT ;  /* 0x00000012ff05e212 */ /* 0x000fe200078e33ff */
[----:B------:R-:W-:Y:S01]  /*29b0*/  IMAD.U32 R65, RZ, RZ, UR16 ;  /* 0x00000010ff417e24 */ /* 0x000fe2000f8e00ff */
[C---:B------:R-:W-:Y:S01]  /*29c0*/  LEA R54, P5, R6.reuse, UR22, 0x2 ;  /* 0x0000001606367c11 */ /* 0x040fe2000f8a10ff */
[----:B------:R-:W-:Y:S02]  /*29d0*/  IMAD R16, R19, 0x2, R2 ;  /* 0x0000000213107824 */ /* 0x000fe400078e0202 */
[----:B--2---:R-:W-:Y:S01]  /*29e0*/  IMAD R5, R5, UR4, RZ ;  /* 0x0000000405057c24 */ /* 0x004fe2000f8e02ff */
[----:B------:R-:W-:Y:S01]  /*29f0*/  LEA.HI.X.SX32 R55, R6, UR23, 0x2, P5 ;  /* 0x0000001706377c11 */ /* 0x000fe2000a8f16ff */
[----:B------:R-:W-:Y:S01]  /*2a00*/  IMAD R18, R21, 0x4, R16 ;  /* 0x0000000415127824 */ /* 0x000fe200078e0210 */
[----:B------:R-:W-:-:S02]  /*2a10*/  USHF.L.U32 UR4, UR8, 0x15, URZ ;  /* 0x0000001508047899 */ /* 0x000fc400080006ff */
[----:B------:R-:W-:Y:S01]  /*2a20*/  LEA R73, P1, R5, UR20, 0x2 ;  /* 0x0000001405497c11 */ /* 0x000fe2000f8210ff */
[----:B------:R-:W-:Y:S01]  /*2a30*/  IMAD R19, R19, 0x2, R18 ;  /* 0x0000000213137824 */ /* 0x000fe200078e0212 */
[----:B------:R-:W-:Y:S02]  /*2a40*/  ULOP3.LUT UR4, UR4, 0x600000, URZ, 0xc0, !UPT ;  /* 0x0060000004047892 */ /* 0x000fe4000f8ec0ff */
[----:B------:R-:W-:Y:S01]  /*2a50*/  LEA.HI.X.SX32 R27, R5, UR21, 0x2, P1 ;  /* 0x00000015051b7c11 */ /* 0x000fe200088f16ff */
[----:B------:R-:W-:Y:S01]  /*2a60*/  IMAD R20, R20, 0x2, R19 ;  /* 0x0000000214147824 */ /* 0x000fe200078e0213 */
[-C--:B------:R-:W-:Y:S02]  /*2a70*/  LEA R120, P1, R60, R73.reuse, 0x2 ;  /* 0x000000493c787211 */ /* 0x080fe400078210ff */
[----:B------:R-:W-:Y:S01]  /*2a80*/  LEA R118, P5, R64, R73, 0x2 ;  /* 0x0000004940767211 */ /* 0x000fe200078a10ff */
[----:B------:R-:W-:Y:S01]  /*2a90*/  IMAD R21, R21, 0x2, R20 ;  /* 0x0000000215157824 */ /* 0x000fe200078e0214 */
[----:B------:R-:W-:-:S02]  /*2aa0*/  LEA.HI.X.SX32 R121, R60, R27, 0x2, P1 ;  /* 0x0000001b3c797211 */ /* 0x000fc400008f16ff */
[----:B------:R-:W-:Y:S01]  /*2ab0*/  LEA.HI.X.SX32 R119, R64, R27, 0x2, P5 ;  /* 0x0000001b40777211 */ /* 0x000fe200028f16ff */
[----:B------:R-:W-:Y:S01]  /*2ac0*/  IMAD R22, R22, 0x2, R21 ;  /* 0x0000000216167824 */ /* 0x000fe200078e0215 */
[-C--:B------:R-:W-:Y:S02]  /*2ad0*/  LEA R116, P1, R2, R73.reuse, 0x2 ;  /* 0x0000004902747211 */ /* 0x080fe400078210ff */
[----:B------:R-:W-:Y:S01]  /*2ae0*/  LEA R114, P5, R16, R73, 0x2 ;  /* 0x0000004910727211 */ /* 0x000fe200078a10ff */
[----:B------:R-:W-:Y:S01]  /*2af0*/  IMAD R23, R23, 0x2, R22 ;  /* 0x0000000217177824 */ /* 0x000fe200078e0216 */
[-C--:B------:R-:W-:Y:S02]  /*2b00*/  LEA.HI.X.SX32 R117, R2, R27.reuse, 0x2, P1 ;  /* 0x0000001b02757211 */ /* 0x080fe400008f16ff */
[----:B------:R-:W-:Y:S01]  /*2b10*/  LEA.HI.X.SX32 R115, R16, R27, 0x2, P5 ;  /* 0x0000001b10737211 */ /* 0x000fe200028f16ff */
[----:B------:R-:W-:Y:S01]  /*2b20*/  IMAD R25, R26, 0x2, R23 ;  /* 0x000000021a197824 */ /* 0x000fe200078e0217 */
[----:B------:R-:W-:-:S02]  /*2b30*/  LEA R110, P1, R18, R73, 0x2 ;  /* 0x00000049126e7211 */ /* 0x000fc400078210ff */
[C---:B------:R-:W-:Y:S01]  /*2b40*/  LEA R108, P5, R19.reuse, R73, 0x2 ;  /* 0x00000049136c7211 */ /* 0x040fe200078a10ff */
[----:B------:R-:W-:Y:S01]  /*2b50*/  IMAD R26, R58, 0x4, R25 ;  /* 0x000000043a1a7824 */ /* 0x000fe200078e0219 */
[-C--:B------:R-:W-:Y:S02]  /*2b60*/  LEA.HI.X.SX32 R111, R18, R27.reuse, 0x2, P1 ;  /* 0x0000001b126f7211 */ /* 0x080fe400008f16ff */
[----:B------:R-:W-:Y:S01]  /*2b70*/  LEA.HI.X.SX32 R109, R19, R27, 0x2, P5 ;  /* 0x0000001b136d7211 */ /* 0x000fe200028f16ff */
[----:B------:R-:W-:Y:S01]  /*2b80*/  IMAD R2, R45, 0x2, R26 ;  /* 0x000000022d027824 */ /* 0x000fe200078e021a */
[CC--:B------:R-:W-:Y:S02]  /*2b90*/  LEA R106, P1, R20.reuse, R73.reuse, 0x2 ;  /* 0x00000049146a7211 */ /* 0x0c0fe400078210ff */
[----:B------:R-:W-:Y:S01]  /*2ba0*/  LEA R104, P5, R21, R73, 0x2 ;  /* 0x0000004915687211 */ /* 0x000fe200078a10ff */
[----:B------:R-:W-:Y:S01]  /*2bb0*/  IMAD R16, R57, 0x2, R2 ;  /* 0x0000000239107824 */ /* 0x000fe200078e0202 */
[----:B------:R-:W-:-:S02]  /*2bc0*/  LEA.HI.X.SX32 R107, R20, R27, 0x2, P1 ;  /* 0x0000001b146b7211 */ /* 0x000fc400008f16ff */
[----:B------:R-:W-:Y:S01]  /*2bd0*/  LEA.HI.X.SX32 R105, R21, R27, 0x2, P5 ;  /* 0x0000001b15697211 */ /* 0x000fe200028f16ff */
[----:B------:R-:W-:Y:S01]  /*2be0*/  IMAD R18, R59, 0x2, R16 ;  /* 0x000000023b127824 */ /* 0x000fe200078e0210 */
[CC--:B------:R-:W-:Y:S02]  /*2bf0*/  LEA R102, P1, R22.reuse, R73.reuse, 0x2 ;  /* 0x0000004916667211 */ /* 0x0c0fe400078210ff */
[----:B------:R-:W-:Y:S01]  /*2c00*/  LEA R100, P5, R23, R73, 0x2 ;  /* 0x0000004917647211 */ /* 0x000fe200078a10ff */
[----:B------:R-:W-:Y:S01]  /*2c10*/  IMAD R19, R61, 0x2, R18 ;  /* 0x000000023d137824 */ /* 0x000fe200078e0212 */
[-C--:B------:R-:W-:Y:S02]  /*2c20*/  LEA.HI.X.SX32 R103, R22, R27.reuse, 0x2, P1 ;  /* 0x0000001b16677211 */ /* 0x080fe400008f16ff */
[----:B------:R-:W-:Y:S01]  /*2c30*/  LEA.HI.X.SX32 R101, R23, R27, 0x2, P5 ;  /* 0x0000001b17657211 */ /* 0x000fe200028f16ff */
[----:B------:R-:W-:Y:S01]  /*2c40*/  IMAD R20, R68, 0x2, R19 ;  /* 0x0000000244147824 */ /* 0x000fe200078e0213 */
[----:B------:R-:W-:-:S02]  /*2c50*/  LEA R98, P1, R25, R73, 0x2 ;  /* 0x0000004919627211 */ /* 0x000fc400078210ff */
[C---:B------:R-:W-:Y:S02]  /*2c60*/  LEA R94, P5, R26.reuse, R73, 0x2 ;  /* 0x000000491a5e7211 */ /* 0x040fe400078a10ff */
[-C--:B------:R-:W-:Y:S02]  /*2c70*/  LEA.HI.X.SX32 R99, R25, R27.reuse, 0x2, P1 ;  /* 0x0000001b19637211 */ /* 0x080fe400008f16ff */
[----:B------:R-:W-:Y:S02]  /*2c80*/  LEA.HI.X.SX32 R95, R26, R27, 0x2, P5 ;  /* 0x0000001b1a5f7211 */ /* 0x000fe400028f16ff */
[-C--:B------:R-:W-:Y:S02]  /*2c90*/  LEA R92, P1, R2, R73.reuse, 0x2 ;  /* 0x00000049025c7211 */ /* 0x080fe400078210ff */
[----:B------:R-:W-:Y:S02]  /*2ca0*/  LEA R90, P5, R16, R73, 0x2 ;  /* 0x00000049105a7211 */ /* 0x000fe400078a10ff */
[-C--:B------:R-:W-:Y:S01]  /*2cb0*/  LEA.HI.X.SX32 R93, R2, R27.reuse, 0x2, P1 ;  /* 0x0000001b025d7211 */ /* 0x080fe200008f16ff */
[----:B------:R-:W-:Y:S01]  /*2cc0*/  IMAD R2, R65, 0x2, R20 ;  /* 0x0000000241027824 */ /* 0x000fe200078e0214 */
[----:B------:R-:W-:-:S02]  /*2cd0*/  LEA.HI.X.SX32 R91, R16, R27, 0x2, P5 ;  /* 0x0000001b105b7211 */ /* 0x000fc400028f16ff */
[CC--:B------:R-:W-:Y:S02]  /*2ce0*/  LEA R84, P5, R19.reuse, R73.reuse, 0x2 ;  /* 0x0000004913547211 */ /* 0x0c0fe400078a10ff */
[----:B------:R-:W-:Y:S02]  /*2cf0*/  LEA R88, P1, R18, R73, 0x2 ;  /* 0x0000004912587211 */ /* 0x000fe400078210ff */
[----:B------:R-:W-:Y:S02]  /*2d00*/  LEA.HI.X.SX32 R85, R19, R27, 0x2, P5 ;  /* 0x0000001b13557211 */ /* 0x000fe400028f16ff */
[----:B------:R-:W-:Y:S02]  /*2d10*/  LEA R76, P5, R2, R73, 0x2 ;  /* 0x00000049024c7211 */ /* 0x000fe400078a10ff */
[----:B------:R-:W-:Y:S02]  /*2d20*/  LEA.HI.X.SX32 R89, R18, R27, 0x2, P1 ;  /* 0x0000001b12597211 */ /* 0x000fe400008f16ff */
[----:B------:R-:W-:-:S02]  /*2d30*/  LEA R80, P1, R20, R73, 0x2 ;  /* 0x0000004914507211 */ /* 0x000fc400078210ff */
[----:B------:R-:W-:Y:S01]  /*2d40*/  LEA.HI.X.SX32 R77, R2, R27, 0x2, P5 ;  /* 0x0000001b024d7211 */ /* 0x000fe200028f16ff */
[----:B------:R-:W-:Y:S01]  /*2d50*/  IMAD R2, R70, UR16, RZ ;  /* 0x0000001046027c24 */ /* 0x000fe2000f8e02ff */
[C---:B------:R-:W-:Y:S02]  /*2d60*/  LEA R150, P5, R15.reuse, R73, 0x2 ;  /* 0x000000490f967211 */ /* 0x040fe400078a10ff */
[----:B------:R-:W-:Y:S02]  /*2d70*/  LEA.HI.X.SX32 R81, R20, R27, 0x2, P1 ;  /* 0x0000001b14517211 */ /* 0x000fe400008f16ff */
[----:B------:R-:W-:Y:S01]  /*2d80*/  LEA R190, P1, R72, R73, 0x2 ;  /* 0x0000004948be7211 */ /* 0x000fe200078210ff */
[----:B------:R2:W-:Y:S01]  /*2d90*/  STL [R1], R2 ;  /* 0x0000000201007387 */ /* 0x0005e20000100800 */
[----:B------:R-:W-:Y:S02]  /*2da0*/  LEA.HI.X.SX32 R151, R15, R27, 0x2, P5 ;  /* 0x0000001b0f977211 */ /* 0x000fe400028f16ff */
[----:B------:R-:W-:-:S02]  /*2db0*/  LEA R136, P5, R13, R73, 0x2 ;  /* 0x000000490d887211 */ /* 0x000fc400078a10ff */
[----:B------:R-:W-:Y:S02]  /*2dc0*/  LEA.HI.X.SX32 R191, R72, R27, 0x2, P1 ;  /* 0x0000001b48bf7211 */ /* 0x000fe400008f16ff */
[C---:B------:R-:W-:Y:S02]  /*2dd0*/  LEA R138, P1, R14.reuse, R73, 0x2 ;  /* 0x000000490e8a7211 */ /* 0x040fe400078210ff */
[----:B------:R-:W-:Y:S02]  /*2de0*/  LEA.HI.X.SX32 R137, R13, R27, 0x2, P5 ;  /* 0x0000001b0d897211 */ /* 0x000fe400028f16ff */
[----:B------:R-:W-:Y:S02]  /*2df0*/  LEA R132, P5, R11, R73, 0x2 ;  /* 0x000000490b847211 */ /* 0x000fe400078a10ff */
[----:B------:R-:W-:Y:S02]  /*2e00*/  LEA.HI.X.SX32 R139, R14, R27, 0x2, P1 ;  /* 0x0000001b0e8b7211 */ /* 0x000fe400008f16ff */
[----:B------:R-:W-:-:S02]  /*2e10*/  LEA R134, P1, R12, R73, 0x2 ;  /* 0x000000490c867211 */ /* 0x000fc400078210ff */
[----:B------:R-:W-:Y:S02]  /*2e20*/  LEA.HI.X.SX32 R133, R11, R27, 0x2, P5 ;  /* 0x0000001b0b857211 */ /* 0x000fe400028f16ff */
[----:B------:R-:W-:Y:S02]  /*2e30*/  LEA R128, P5, R2, R73, 0x2 ;  /* 0x0000004902807211 */ /* 0x000fe400078a10ff */
[----:B------:R-:W-:Y:S02]  /*2e40*/  LEA.HI.X.SX32 R135, R12, R27, 0x2, P1 ;  /* 0x0000001b0c877211 */ /* 0x000fe400008f16ff */
[----:B------:R-:W-:Y:S02]  /*2e50*/  LEA R130, P1, R10, R73, 0x2 ;  /* 0x000000490a827211 */ /* 0x000fe400078210ff */
[----:B------:R-:W-:Y:S01]  /*2e60*/  LEA.HI.X.SX32 R129, R2, R27, 0x2, P5 ;  /* 0x0000001b02817211 */ /* 0x000fe200028f16ff */
[----:B--2---:R-:W-:Y:S01]  /*2e70*/  IMAD R2, R142, 0x80, R17 ;  /* 0x000000808e027824 */ /* 0x004fe200078e0211 */
[----:B------:R-:W-:Y:S01]  /*2e80*/  LEA.HI R22, R71, 0x2e, RZ, 0x1a ;  /* 0x0000002e47167811 */ /* 0x000fe200078fd0ff */
[----:B------:R-:W-:Y:S01]  /*2e90*/  IMAD R17, R66, UR9, RZ ;  /* 0x0000000942117c24 */ /* 0x000fe2000f8e02ff */
[----:B------:R-:W-:-:S02]  /*2ea0*/  LEA R124, P5, R8, R73, 0x2 ;  /* 0x00000049087c7211 */ /* 0x000fc400078a10ff */
[----:B------:R-:W-:Y:S01]  /*2eb0*/  LEA.HI.X.SX32 R131, R10, R27, 0x2, P1 ;  /* 0x0000001b0a837211 */ /* 0x000fe200008f16ff */
[----:B------:R-:W-:Y:S01]  /*2ec0*/  IMAD R16, R22, UR16, RZ ;  /* 0x0000001016107c24 */ /* 0x000fe2000f8e02ff */
[----:B------:R-:W-:Y:S02]  /*2ed0*/  LEA R126, P1, R9, R73, 0x2 ;  /* 0x00000049097e7211 */ /* 0x000fe400078210ff */
[----:B------:R-:W-:Y:S02]  /*2ee0*/  LEA.HI.X.SX32 R125, R8, R27, 0x2, P5 ;  /* 0x0000001b087d7211 */ /* 0x000fe400028f16ff */
[----:B------:R-:W-:Y:S02]  /*2ef0*/  LEA R112, P5, R227, R73, 0x2 ;  /* 0x00000049e3707211 */ /* 0x000fe400078a10ff */
[----:B------:R-:W-:Y:S02]  /*2f00*/  LEA.HI.X.SX32 R127, R9, R27, 0x2, P1 ;  /* 0x0000001b097f7211 */ /* 0x000fe400008f16ff */
[----:B------:R-:W-:-:S02]  /*2f10*/  LEA R122, P1, R7, R73, 0x2 ;  /* 0x00000049077a7211 */ /* 0x000fc400078210ff */
[----:B------:R-:W-:Y:S02]  /*2f20*/  LEA.HI.X.SX32 R113, R227, R27, 0x2, P5 ;  /* 0x0000001be3717211 */ /* 0x000fe400028f16ff */
[C---:B------:R-:W-:Y:S02]  /*2f30*/  LEA R96, P5, R16.reuse, R73, 0x2 ;  /* 0x0000004910607211 */ /* 0x040fe400078a10ff */
[-C--:B------:R-:W-:Y:S02]  /*2f40*/  LEA.HI.X.SX32 R123, R7, R27.reuse, 0x2, P1 ;  /* 0x0000001b077b7211 */ /* 0x080fe400008f16ff */
[----:B------:R-:W-:Y:S02]  /*2f50*/  LOP3.LUT P1, RZ, R71, 0x7f, RZ, 0xc0, !PT ;  /* 0x0000007f47ff7812 */ /* 0x000fe4000782c0ff */
[----:B------:R-:W-:Y:S02]  /*2f60*/  LEA.HI.X.SX32 R97, R16, R27, 0x2, P5 ;  /* 0x0000001b10617211 */ /* 0x000fe400028f16ff */
[----:B------:R-:W-:Y:S01]  /*2f70*/  LEA R72, P6, R228, R73, 0x2 ;  /* 0x00000049e4487211 */ /* 0x000fe200078c10ff */
[----:B-1----:R-:W-:-:S12]  /*2f80*/  BRA.U UP0, `(.L_x_5) ;  /* 0x0000000100187547 */ /* 0x002fd8000b800000 */
[----:B------:R-:W-:Y:S01]  /*2f90*/  ELECT P5, URZ, PT ;  /* 0x0000000000ff782f */ /* 0x000fe200038a0000 */
[----:B------:R-:W-:Y:S01]  /*2fa0*/  IMAD.MOV.U32 R18, RZ, RZ, 0x1 ;  /* 0x00000001ff127424 */ /* 0x000fe200078e00ff */
[----:B------:R-:W-:Y:S01]  /*2fb0*/  UMOV UR6, 0x40 ;  /* 0x0000004000067882 */ /* 0x000fe20000000000 */
[----:B------:R-:W-:Y:S01]  /*2fc0*/  UVIRTCOUNT.DEALLOC.SMPOOL 0x80 ;  /* 0x000000800000784c */ /* 0x000fe20000000000 */
[----:B------:R-:W-:-:S09]  /*2fd0*/  ULEA UR6, UR5, UR6, 0x18 ;  /* 0x0000000605067291 */ /* 0x000fd2000f8ec0ff */
[----:B------:R1:W-:Y:S03]  /*2fe0*/  @P5 STS.U8 [UR6], R18 ;  /* 0x00000012ff005988 */ /* 0x0003e60008000006 */
.L_x_5:
[----:B------:R-:W-:Y:S01]  /*2ff0*/  UIADD3 UR26, UPT, UPT, UR27, UR4, URZ ;  /* 0x000000041b1a7290 */ /* 0x000fe2000fffe0ff */
[----:B------:R-:W-:Y:S01]  /*3000*/  LEA.HI.X.SX32 R73, R228, R27, 0x2, P6 ;  /* 0x0000001be4497211 */ /* 0x000fe200030f16ff */
[----:B------:R-:W-:Y:S01]  /*3010*/  VOTEU.ALL UP1, P1 ;  /* 0x0000000000ff7886 */ /* 0x000fe20000820000 */
[----:B------:R-:W-:Y:S01]  /*3020*/  LEA R26, P6, R17, R54, 0x2 ;  /* 0x00000036111a7211 */ /* 0x000fe200078c10ff */
[----:B------:R-:W-:Y:S01]  /*3030*/  VOTEU.ALL UP2, P1 ;  /* 0x0000000000ff7886 */ /* 0x000fe20000840000 */
[----:B------:R-:W-:Y:S01]  /*3040*/  ISETP.GE.AND P5, PT, R251, UR32, PT ;  /* 0x00000020fb007c0c */ /* 0x000fe2000bfa6270 */
[----:B------:R-:W-:Y:S01]  /*3050*/  VIADD R229, R2, UR29 ;  /* 0x0000001d02e57c36 */ /* 0x000fe20008000000 */
[----:B------:R-:W-:-:S04]  /*3060*/  @!UP1 UIADD3 UR10, UPT, UPT, -UR7, 0x100000, URZ ;  /* 0x00100000070a9890 */ /* 0x000fc8000fffe1ff */
[----:B------:R-:W-:Y:S02]  /*3070*/  @!UP1 USHF.L.U32 UR11, UR10, 0xb, URZ ;  /* 0x0000000b0a0b9899 */ /* 0x000fe400080006ff */
[----:B------:R-:W-:Y:S02]  /*3080*/  @!UP1 USHF.L.U32 UR10, UR10, 0x1, URZ ;  /* 0x000000010a0a9899 */ /* 0x000fe400080006ff */
[----:B------:R-:W-:Y:S01]  /*3090*/  USHF.L.U32 UR15, UR17, 0x6, URZ ;  /* 0x00000006110f7899 */ /* 0x000fe200080006ff */
[----:B------:R-:W-:Y:S01]  /*30a0*/  STTM.16dp32bit_t0_t15.x32 tmem[UR26], RZ ;  /* 0x000000ff000079ed */ /* 0x000fe20008a8001a */
[----:B------:R-:W-:Y:S01]  /*30b0*/  STTM.16dp32bit_t16_t31.x32 tmem[UR26+0x20], RZ ;  /* 0x000020ff000079ed */ /* 0x000fe20008aa001a */
[----:B------:R-:W2:Y:S01]  /*30c0*/  FENCE.VIEW.ASYNC.T ;  /* 0x00000000000073c6 */ /* 0x000ea20000000200 */
[----:B------:R-:W-:-:S04]  /*30d0*/  @!UP1 UIADD3 UR4, UPT, UPT, -UR7, 0x100000, URZ ;  /* 0x0010000007049890 */ /* 0x000fc8000fffe1ff */
[----:B------:R-:W-:Y:S02]  /*30e0*/  @!UP1 USHF.L.U32 UR5, UR4, 0xb, URZ ;  /* 0x0000000b04059899 */ /* 0x000fe400080006ff */
[----:B------:R-:W-:Y:S01]  /*30f0*/  @!UP1 USHF.L.U32 UR4, UR4, 0x1, URZ ;  /* 0x0000000104049899 */ /* 0x000fe200080006ff */
[----:B--2---:R-:W-:Y:S01]  /*3100*/  BAR.SYNC.DEFER_BLOCKING 0x0 ;  /* 0x0000000000007b1d */ /* 0x004fe20000010000 */
[----:B------:R-:W-:Y:S01]  /*3110*/  LEA.HI.X.SX32 R27, R17, R55, 0x2, P6 ;  /* 0x00000037111b7211 */ /* 0x000fe200030f16ff */
[----:B------:R-:W-:Y:S01]  /*3120*/  VIADD R230, R3, UR29 ;  /* 0x0000001d03e67c36 */ /* 0x000fe20008000000 */
[----:B------:R-:W-:Y:S01]  /*3130*/  ISETP.GE.AND P6, PT, R249, UR32, PT ;  /* 0x00000020f9007c0c */ /* 0x000fe2000bfc6270 */
[----:B------:R-:W-:Y:S01]  /*3140*/  IMAD.U32 R189, RZ, RZ, UR15 ;  /* 0x0000000fffbd7e24 */ /* 0x000fe2000f8e00ff */
[----:B-1----:R-:W-:Y:S01]  /*3150*/  SEL R18, R24, RZ, !P5 ;  /* 0x000000ff18127207 */ /* 0x002fe20006800000 */
[----:B------:R-:W-:Y:S01]  /*3160*/  VOTEU.ALL UP1, P1 ;  /* 0x0000000000ff7886 */ /* 0x000fe20000820000 */
[----:B------:R-:W-:Y:S01]  /*3170*/  ISETP.GE.AND P5, PT, R232, UR32, PT ;  /* 0x00000020e8007c0c */ /* 0x000fe2000bfa6270 */
[----:B------:R-:W-:Y:S01]  /*3180*/  IMAD.WIDE R188, R189, 0x4, R26 ;  /* 0x00000004bdbc7825 */ /* 0x000fe200078e021a */
[----:B------:R-:W-:Y:S01]  /*3190*/  SEL R19, R24, RZ, !P6 ;  /* 0x000000ff18137207 */ /* 0x000fe20007000000 */
[----:B------:R-:W-:Y:S01]  /*31a0*/  USHF.L.U32 UR14, UR16, 0x6, URZ ;  /* 0x00000006100e7899 */ /* 0x000fe200080006ff */
[----:B------:R-:W-:Y:S01]  /*31b0*/  ISETP.GE.AND P6, PT, R231, UR32, PT ;  /* 0x00000020e7007c0c */ /* 0x000fe2000bfc6270 */
[----:B------:R-:W-:Y:S01]  /*31c0*/  IMAD.U32 R187, RZ, RZ, UR15 ;  /* 0x0000000fffbb7e24 */ /* 0x000fe2000f8e00ff */
[----:B------:R-:W-:Y:S01]  /*31d0*/  LOP3.LUT R21, R4, 0x8, RZ, 0xfc, !PT ;  /* 0x0000000804157812 */ /* 0x000fe200078efcff */
[----:B------:R-:W-:Y:S01]  /*31e0*/  IMAD.U32 R185, RZ, RZ, UR15 ;  /* 0x0000000fffb97e24 */ /* 0x000fe2000f8e00ff */
[----:B------:R-:W-:Y:S01]  /*31f0*/  LOP3.LUT R226, R2, 0x10, RZ, 0x3c, !PT ;  /* 0x0000001002e27812 */ /* 0x000fe200078e3cff */
[----:B------:R-:W-:Y:S01]  /*3200*/  IMAD R49, R49, UR9, RZ ;  /* 0x0000000931317c24 */ /* 0x000fe2000f8e02ff */
[----:B------:R-:W-:Y:S01]  /*3210*/  LOP3.LUT R20, R4, 0xa, RZ, 0xfc, !PT ;  /* 0x0000000a04147812 */ /* 0x000fe200078efcff */
[----:B------:R-:W-:Y:S01]  /*3220*/  IMAD R52, R52, UR9, RZ ;  /* 0x0000000934347c24 */ /* 0x000fe2000f8e02ff */
[C---:B------:R-:W-:Y:S01]  /*3230*/  LOP3.LUT R244, R4.reuse, 0x28, RZ, 0xfc, !PT ;  /* 0x0000002804f47812 */ /* 0x040fe200078efcff */
[----:B------:R-:W-:Y:S01]  /*3240*/  IMAD R43, R43, UR9, RZ ;  /* 0x000000092b2b7c24 */ /* 0x000fe2000f8e02ff */
[----:B------:R-:W-:Y:S01]  /*3250*/  LOP3.LUT R243, R4, 0x2a, RZ, 0xfc, !PT ;  /* 0x0000002a04f37812 */ /* 0x000fe200078efcff */
[----:B------:R-:W-:Y:S01]  /*3260*/  IMAD R46, R46, UR9, RZ ;  /* 0x000000092e2e7c24 */ /* 0x000fe2000f8e02ff */
[----:B------:R-:W-:Y:S01]  /*3270*/  LOP3.LUT R225, R2, 0x20, RZ, 0x3c, !PT ;  /* 0x0000002002e17812 */ /* 0x000fe200078e3cff */
[----:B------:R-:W1:Y:S02]  /*3280*/  FENCE.VIEW.ASYNC.S ;  /* 0x00000000000073c6 */ /* 0x000e640000000000 */
[----:B-1----:R-:W1:Y:S02]  /*3290*/  @!UP1 SYNCS.EXCH.64 URZ, [UR28], UR10 ;  /* 0x0000000a1cff95b2 */ /* 0x002e640008000100 */
[----:B-1----:R-:W-:Y:S01]  /*32a0*/  BAR.SYNC.DEFER_BLOCKING 0x0 ;  /* 0x0000000000007b1d */ /* 0x002fe20000010000 */
[C---:B------:R-:W-:Y:S01]  /*32b0*/  LOP3.LUT R242, R4.reuse, 0x2c, RZ, 0xfc, !PT ;  /* 0x0000002c04f27812 */ /* 0x040fe200078efcff */
[----:B------:R-:W-:Y:S01]  /*32c0*/  IMAD R47, R47, UR9, RZ ;  /* 0x000000092f2f7c24 */ /* 0x000fe2000f8e02ff */
[----:B------:R-:W-:Y:S01]  /*32d0*/  LOP3.LUT R23, R4, 0x10, RZ, 0xfc, !PT ;  /* 0x0000001004177812 */ /* 0x000fe200078efcff */
        /* <DEDUP_REMOVED lines=9> */
[C---:B------:R-:W-:Y:S01]  /*3370*/  LOP3.LUT R248, R4.reuse, 0x16, RZ, 0xfc, !PT ;  /* 0x0000001604f87812 */ /* 0x040fe200078efcff */
[----:B------:R-:W-:Y:S01]  /*3380*/  IMAD.U32 R71, RZ, RZ, UR15 ;  /* 0x0000000fff477e24 */ /* 0x000fe2000f8e00ff */
[----:B------:R-:W-:Y:S01]  /*3390*/  LOP3.LUT R239, R4, 0x34, RZ, 0xfc, !PT ;  /* 0x0000003404ef7812 */ /* 0x000fe200078efcff */
[----:B------:R-:W-:Y:S01]  /*33a0*/  IMAD R200, R62, UR9, RZ ;  /* 0x000000093ec87c24 */ /* 0x000fe2000f8e02ff */
[C---:B------:R-:W-:Y:S01]  /*33b0*/  LOP3.LUT R238, R4.reuse, 0x36, RZ, 0xfc, !PT ;  /* 0x0000003604ee7812 */ /* 0x040fe200078efcff */
[----:B------:R-:W-:Y:S01]  /*33c0*/  IMAD.U32 R62, RZ, RZ, UR14 ;  /* 0x0000000eff3e7e24 */ /* 0x000fe2000f8e00ff */
[----:B------:R-:W-:Y:S01]  /*33d0*/  LOP3.LUT R247, R4, 0x18, RZ, 0xfc, !PT ;  /* 0x0000001804f77812 */ /* 0x000fe200078efcff */
[----:B------:R-:W-:Y:S01]  /*33e0*/  IMAD.U32 R63, RZ, RZ, UR14 ;  /* 0x0000000eff3f7e24 */ /* 0x000fe2000f8e00ff */
[----:B------:R-:W-:Y:S01]  /*33f0*/  LOP3.LUT R222, R2, 0x50, RZ, 0x3c, !PT ;  /* 0x0000005002de7812 */ /* 0x000fe200078e3cff */
[----:B------:R-:W-:Y:S01]  /*3400*/  IMAD R199, R199, UR9, RZ ;  /* 0x00000009c7c77c24 */ /* 0x000fe2000f8e02ff */
[----:B------:R-:W-:Y:S01]  /*3410*/  LOP3.LUT R246, R4, 0x1a, RZ, 0xfc, !PT ;  /* 0x0000001a04f67812 */ /* 0x000fe200078efcff */
[----:B------:R1:W2:Y:S02]  /*3420*/  @!UP2 SYNCS.EXCH.64 URZ, [UR29+0x18008], UR4 ;  /* 0x018008041dffa5b2 */ /* 0x0002a40008000100 */
[----:B------:R-:W-:Y:S01]  /*3430*/  @!PT LDS RZ, [RZ] ;  /* 0x00000000fffff984 */ /* 0x000fe20000000800 */
[----:B------:R-:W-:Y:S01]  /*3440*/  @!PT LDS RZ, [RZ] ;  /* 0x00000000fffff984 */ /* 0x000fe20000000800 */
[----:B------:R-:W-:Y:S01]  /*3450*/  @!PT LDS RZ, [RZ] ;  /* 0x00000000fffff984 */ /* 0x000fe20000000800 */
[----:B--2---:R-:W-:Y:S01]  /*3460*/  LDGSTS.E [R229], desc[UR38][R190.64], P0 ;  /* 0x00000000bee57fae */ /* 0x004fe200081a1026 */
[----:B------:R-:W-:Y:S01]  /*3470*/  ISETP.NE.U32.AND P0, PT, R18, RZ, PT ;  /* 0x000000ff1200720c */ /* 0x000fe20003f05070 */
[----:B------:R-:W-:Y:S01]  /*3480*/  UISETP.GT.AND UP1, UPT, UR12, 0x7f, UPT ;  /* 0x0000007f0c00788c */ /* 0x000fe2000bf24270 */
[C---:B------:R-:W-:Y:S01]  /*3490*/  SEL R18, R24.reuse, RZ, !P5 ;  /* 0x000000ff18127207 */ /* 0x040fe20006800000 */
[----:B------:R-:W-:Y:S01]  /*34a0*/  LDGSTS.E [R229+0x8], desc[UR38][R150.64], P2 ;  /* 0x0000800096e57fae */ /* 0x000fe200091a1026 */
[----:B------:R-:W-:Y:S01]  /*34b0*/  ISETP.NE.U32.AND P5, PT, R19, RZ, PT ;  /* 0x000000ff1300720c */ /* 0x000fe20003fa5070 */
[----:B------:R-:W-:Y:S01]  /*34c0*/  IMAD.U32 R250, RZ, RZ, UR15 ;  /* 0x0000000ffffa7e24 */ /* 0x000fe2000f8e00ff */
[----:B------:R-:W-:Y:S01]  /*34d0*/  SEL R19, R24, RZ, !P6 ;  /* 0x000000ff18137207 */ /* 0x000fe20007000000 */
[----:B------:R-:W-:Y:S01]  /*34e0*/  LDGSTS.E [R229+0x2000], desc[UR38][R110.64], P3 ;  /* 0x020000006ee57fae */ /* 0x000fe200099a1026 */
[----:B------:R-:W-:Y:S01]  /*34f0*/  ISETP.NE.U32.AND P2, PT, R18, RZ, PT ;  /* 0x000000ff1200720c */ /* 0x000fe20003f45070 */
[----:B------:R-:W-:Y:S01]  /*3500*/  VIADD R18, R226, UR29 ;  /* 0x0000001de2127c36 */ /* 0x000fe20008000000 */
[----:B------:R-:W-:Y:S01]  /*3510*/  ISETP.GE.AND P3, PT, R21, UR32, PT ;  /* 0x0000002015007c0c */ /* 0x000fe2000bf66270 */
[----:B------:R-:W-:Y:S01]  /*3520*/  LDGSTS.E [R229+0x2008], desc[UR38][R108.64], P4 ;  /* 0x020080006ce57fae */ /* 0x000fe2000a1a1026 */
[----:B------:R-:W-:Y:S01]  /*3530*/  ISETP.NE.U32.AND P6, PT, R19, RZ, PT ;  /* 0x000000ff1300720c */ /* 0x000fe20003fc5070 */
[----:B-1----:R-:W-:-:S02]  /*3540*/  UIADD3 UR4, UPT, UPT, UR32, -0x40, URZ ;  /* 0xffffffc020047890 */ /* 0x002fc4000fffe0ff */
[----:B------:R-:W-:Y:S01]  /*3550*/  ISETP.GE.AND P4, PT, R20, UR32, PT ;  /* 0x0000002014007c0c */ /* 0x000fe2000bf86270 */
[----:B------:R-:W-:Y:S01]  /*3560*/  LDGSTS.E [R18], desc[UR38][R138.64], P0 ;  /* 0x000000008a127fae */ /* 0x000fe200081a1026 */
[----:B------:R-:W-:Y:S01]  /*3570*/  SEL R19, R24, RZ, !P3 ;  /* 0x000000ff18137207 */ /* 0x000fe20005800000 */
[----:B------:R-:W-:Y:S01]  /*3580*/  IMAD R205, R205, UR9, RZ ;  /* 0x00000009cdcd7c24 */ /* 0x000fe2000f8e02ff */
[----:B------:R-:W-:Y:S01]  /*3590*/  ISETP.GE.AND P3, PT, R244, UR32, PT ;  /* 0x00000020f4007c0c */ /* 0x000fe2000bf66270 */
[----:B------:R-:W-:Y:S01]  /*35a0*/  LDGSTS.E [R18+0x8], desc[UR38][R136.64], P5 ;  /* 0x0000800088127fae */ /* 0x000fe2000a9a1026 */
[C---:B------:R-:W-:Y:S01]  /*35b0*/  SEL R20, R24.reuse, RZ, !P4 ;  /* 0x000000ff18147207 */ /* 0x040fe20006000000 */
[----:B------:R-:W-:Y:S01]  /*35c0*/  USHF.R.S32.HI UR13, URZ, 0x1f, UR14 ;  /* 0x0000001fff0d7899 */ /* 0x000fe2000801140e */
[----:B------:R-:W-:Y:S01]  /*35d0*/  ISETP.NE.U32.AND P0, PT, R19, RZ, PT ;  /* 0x000000ff1300720c */ /* 0x000fe20003f05070 */
[----:B------:R-:W-:Y:S01]  /*35e0*/  LDGSTS.E [R18+0x2000], desc[UR38][R106.64], P2 ;  /* 0x020000006a127fae */ /* 0x000fe200091a1026 */
[----:B------:R-:W-:Y:S01]  /*35f0*/  ISETP.GE.AND P4, PT, R243, UR32, PT ;  /* 0x00000020f3007c0c */ /* 0x000fe2000bf86270 */
[----:B------:R-:W-:Y:S01]  /*3600*/  USHF.L.U32 UR71, UR14, 0x2, URZ ;  /* 0x000000020e477899 */ /* 0x000fe200080006ff */
[----:B------:R-:W-:Y:S01]  /*3610*/  SEL R19, R24, RZ, !P3 ;  /* 0x000000ff18137207 */ /* 0x000fe20005800000 */
[----:B------:R-:W-:Y:S01]  /*3620*/  LDGSTS.E [R18+0x2008], desc[UR38][R104.64], P6 ;  /* 0x0200800068127fae */ /* 0x000fe2000b1a1026 */
[----:B------:R-:W-:Y:S01]  /*3630*/  LOP3.LUT R21, R4, 0xc, RZ, 0xfc, !PT ;  /* 0x0000000c04157812 */ /* 0x000fe200078efcff */
[----:B------:R-:W-:Y:S01]  /*3640*/  USHF.L.U64.HI UR70, UR14, 0x2, UR13 ;  /* 0x000000020e467899 */ /* 0x000fe2000801020d */
[----:B------:R-:W-:Y:S01]  /*3650*/  ISETP.NE.U32.AND P3, PT, R20, RZ, PT ;  /* 0x000000ff1400720c */ /* 0x000fe20003f65070 */
[----:B------:R-:W-:Y:S01]  /*3660*/  UIADD3 UR17, UPT, UPT, UR32, -0x80, URZ ;  /* 0xffffff8020117890 */ /* 0x000fe2000fffe0ff */
[----:B------:R-:W-:Y:S01]  /*3670*/  SEL R20, R24, RZ, !P4 ;  /* 0x000000ff18147207 */ /* 0x000fe20006000000 */
[----:B------:R-:W-:Y:S01]  /*3680*/  UISETP.GT.AND UP3, UPT, UR12, 0xbf, UPT ;  /* 0x000000bf0c00788c */ /* 0x000fe2000bf64270 */
[----:B------:R-:W-:Y:S01]  /*3690*/  ISETP.NE.U32.AND P4, PT, R19, RZ, PT ;  /* 0x000000ff1300720c */ /* 0x000fe20003f85070 */
[----:B------:R-:W-:Y:S01]  /*36a0*/  VIADD R19, R225, UR29 ;  /* 0x0000001de1137c36 */ /* 0x000fe20008000000 */
[----:B------:R-:W-:-:S02]  /*36b0*/  ISETP.GE.AND P2, PT, R21, UR32, PT ;  /* 0x0000002015007c0c */ /* 0x000fc4000bf46270 */
[----:B------:R-:W-:Y:S02]  /*36c0*/  ISETP.NE.U32.AND P5, PT, R20, RZ, PT ;  /* 0x000000ff1400720c */ /* 0x000fe40003fa5070 */
[----:B------:R-:W-:Y:S01]  /*36d0*/  ISETP.GE.AND P6, PT, R70, UR32, PT ;  /* 0x0000002046007c0c */ /* 0x000fe2000bfc6270 */
[----:B------:R-:W-:Y:S01]  /*36e0*/  LDGSTS.E [R19], desc[UR38][R134.64], P0 ;  /* 0x0000000086137fae */ /* 0x000fe200081a1026 */
[----:B------:R-:W-:Y:S02]  /*36f0*/  SEL R20, R24, RZ, !P2 ;  /* 0x000000ff18147207 */ /* 0x000fe40005000000 */
[----:B------:R-:W-:Y:S01]  /*3700*/  ISETP.GE.AND P2, PT, R242, UR32, PT ;  /* 0x00000020f2007c0c */ /* 0x000fe2000bf46270 */
[----:B------:R-:W-:Y:S01]  /*3710*/  LDGSTS.E [R19+0x8], desc[UR38][R132.64], P3 ;  /* 0x0000800084137fae */ /* 0x000fe200099a1026 */
[----:B------:R-:W-:Y:S02]  /*3720*/  SEL R21, R24, RZ, !P6 ;  /* 0x000000ff18157207 */ /* 0x000fe40007000000 */
[----:B------:R-:W-:Y:S01]  /*3730*/  ISETP.NE.U32.AND P0, PT, R20, RZ, PT ;  /* 0x000000ff1400720c */ /* 0x000fe20003f05070 */
[----:B------:R-:W-:Y:S01]  /*3740*/  LDGSTS.E [R19+0x2000], desc[UR38][R102.64], P4 ;  /* 0x0200000066137fae */ /* 0x000fe2000a1a1026 */
[----:B------:R-:W-:-:S02]  /*3750*/  ISETP.GE.AND P6, PT, R22, UR32, PT ;  /* 0x0000002016007c0c */ /* 0x000fc4000bfc6270 */
[C---:B------:R-:W-:Y:S01]  /*3760*/  SEL R20, R24.reuse, RZ, !P2 ;  /* 0x000000ff18147207 */ /* 0x040fe20005000000 */
[----:B------:R-:W-:Y:S01]  /*3770*/  LDGSTS.E [R19+0x2008], desc[UR38][R100.64], P5 ;  /* 0x0200800064137fae */ /* 0x000fe2000a9a1026 */
[----:B------:R-:W-:Y:S02]  /*3780*/  ISETP.NE.U32.AND P2, PT, R21, RZ, PT ;  /* 0x000000ff1500720c */ /* 0x000fe40003f45070 */
[----:B------:R-:W-:Y:S02]  /*3790*/  SEL R21, R24, RZ, !P6 ;  /* 0x000000ff18157207 */ /* 0x000fe40007000000 */
[----:B------:R-:W-:Y:S01]  /*37a0*/  ISETP.NE.U32.AND P6, PT, R20, RZ, PT ;  /* 0x000000ff1400720c */ /* 0x000fe20003fc5070 */
[----:B------:R-:W-:Y:S01]  /*37b0*/  VIADD R20, R224, UR29 ;  /* 0x0000001de0147c36 */ /* 0x000fe20008000000 */
[----:B------:R-:W-:Y:S02]  /*37c0*/  LOP3.LUT R22, R4, 0x12, RZ, 0xfc, !PT ;  /* 0x0000001204167812 */ /* 0x000fe400078efcff */
[----:B------:R-:W-:-:S02]  /*37d0*/  ISETP.GE.AND P4, PT, R23, UR32, PT ;  /* 0x0000002017007c0c */ /* 0x000fc4000bf86270 */
[----:B------:R-:W-:Y:S01]  /*37e0*/  ISETP.NE.U32.AND P3, PT, R21, RZ, PT ;  /* 0x000000ff1500720c */ /* 0x000fe20003f65070 */
[----:B------:R-:W-:Y:S01]  /*37f0*/  LDGSTS.E [R20], desc[UR38][R130.64], P0 ;  /* 0x0000000082147fae */ /* 0x000fe200081a1026 */
[----:B------:R-:W-:Y:S02]  /*3800*/  ISETP.GE.AND P5, PT, R22, UR32, PT ;  /* 0x0000002016007c0c */ /* 0x000fe4000bfa6270 */
[C---:B------:R-:W-:Y:S01]  /*3810*/  SEL R21, R24.reuse, RZ, !P4 ;  /* 0x000000ff18157207 */ /* 0x040fe20006000000 */
[----:B------:R-:W-:Y:S01]  /*3820*/  LDGSTS.E [R20+0x8], desc[UR38][R128.64], P2 ;  /* 0x0000800080147fae */ /* 0x000fe200091a1026 */
[----:B------:R-:W-:Y:S02]  /*3830*/  ISETP.GE.AND P4, PT, R241, UR32, PT ;  /* 0x00000020f1007c0c */ /* 0x000fe4000bf86270 */
[----:B------:R-:W-:Y:S01]  /*3840*/  SEL R22, R24, RZ, !P5 ;  /* 0x000000ff18167207 */ /* 0x000fe20006800000 */
[----:B------:R-:W-:Y:S01]  /*3850*/  LDGSTS.E [R20+0x2000], desc[UR38][R98.64], P6 ;  /* 0x0200000062147fae */ /* 0x000fe2000b1a1026 */
[----:B------:R-:W-:-:S02]  /*3860*/  ISETP.NE.U32.AND P0, PT, R21, RZ, PT ;  /* 0x000000ff1500720c */ /* 0x000fc40003f05070 */
[----:B------:R-:W-:Y:S01]  /*3870*/  ISETP.GE.AND P5, PT, R240, UR32, PT ;  /* 0x00000020f0007c0c */ /* 0x000fe2000bfa6270 */
[----:B------:R-:W-:Y:S01]  /*3880*/  LDGSTS.E [R20+0x2008], desc[UR38][R96.64], P3 ;  /* 0x0200800060147fae */ /* 0x000fe200099a1026 */
[----:B------:R-:W-:Y:S02]  /*3890*/  SEL R21, R24, RZ, !P4 ;  /* 0x000000ff18157207 */ /* 0x000fe40006000000 */
[----:B------:R-:W-:Y:S02]  /*38a0*/  LOP3.LUT R23, R4, 0x14, RZ, 0xfc, !PT ;  /* 0x0000001404177812 */ /* 0x000fe400078efcff */
[----:B------:R-:W-:Y:S02]  /*38b0*/  ISETP.NE.U32.AND P4, PT, R22, RZ, PT ;  /* 0x000000ff1600720c */ /* 0x000fe40003f85070 */
[----:B------:R-:W-:Y:S02]  /*38c0*/  SEL R22, R24, RZ, !P5 ;  /* 0x000000ff18167207 */ /* 0x000fe40006800000 */
[----:B------:R-:W-:Y:S01]  /*38d0*/  ISETP.NE.U32.AND P2, PT, R21, RZ, PT ;  /* 0x000000ff1500720c */ /* 0x000fe20003f45070 */
[----:B------:R-:W-:Y:S01]  /*38e0*/  VIADD R21, R223, UR29 ;  /* 0x0000001ddf157c36 */ /* 0x000fe20008000000 */
[----:B------:R-:W-:-:S02]  /*38f0*/  ISETP.GE.AND P6, PT, R23, UR32, PT ;  /* 0x0000002017007c0c */ /* 0x000fc4000bfc6270 */
[----:B------:R-:W-:Y:S02]  /*3900*/  ISETP.NE.U32.AND P5, PT, R22, RZ, PT ;  /* 0x000000ff1600720c */ /* 0x000fe40003fa5070 */
[----:B------:R-:W-:Y:S01]  /*3910*/  ISETP.GE.AND P3, PT, R248, UR32, PT ;  /* 0x00000020f8007c0c */ /* 0x000fe2000bf66270 */
[----:B------:R-:W-:Y:S01]  /*3920*/  LDGSTS.E [R21], desc[UR38][R126.64], P0 ;  /* 0x000000007e157fae */ /* 0x000fe200081a1026 */
[C---:B------:R-:W-:Y:S02]  /*3930*/  SEL R22, R24.reuse, RZ, !P6 ;  /* 0x000000ff18167207 */ /* 0x040fe40007000000 */
        /* <DEDUP_REMOVED lines=12> */
[----:B------:R-:W-:Y:S02]  /*3a00*/  ISETP.GE.AND P2, PT, R247, UR32, PT ;  /* 0x00000020f7007c0c */ /* 0x000fe4000bf46270 */
[----:B------:R-:W-:-:S02]  /*3a10*/  ISETP.NE.U32.AND P4, PT, R23, RZ, PT ;  /* 0x000000ff1700720c */ /* 0x000fc40003f85070 */
[----:B------:R-:W-:Y:S01]  /*3a20*/  LOP3.LUT R237, R4, 0x38, RZ, 0xfc, !PT ;  /* 0x0000003804ed7812 */ /* 0x000fe200078efcff */
[----:B------:R-:W-:Y:S01]  /*3a30*/  LDGSTS.E [R22], desc[UR38][R122.64], P0 ;  /* 0x000000007a167fae */ /* 0x000fe200081a1026 */
[----:B------:R-:W-:Y:S02]  /*3a40*/  ISETP.GE.AND P5, PT, R246, UR32, PT ;  /* 0x00000020f6007c0c */ /* 0x000fe4000bfa6270 */
[----:B------:R-:W-:Y:S01]  /*3a50*/  SEL R23, R24, RZ, !P2 ;  /* 0x000000ff18177207 */ /* 0x000fe20005000000 */
[----:B------:R-:W-:Y:S01]  /*3a60*/  LDGSTS.E [R22+0x8], desc[UR38][R120.64], P6 ;  /* 0x0000800078167fae */ /* 0x000fe2000b1a1026 */
[----:B------:R-:W-:Y:S02]  /*3a70*/  LOP3.LUT R236, R4, 0x3a, RZ, 0xfc, !PT ;  /* 0x0000003a04ec7812 */ /* 0x000fe400078efcff */
[----:B------:R-:W-:Y:S01]  /*3a80*/  ISETP.GE.AND P2, PT, R237, UR32, PT ;  /* 0x00000020ed007c0c */ /* 0x000fe2000bf46270 */
[----:B------:R-:W-:Y:S01]  /*3a90*/  LDGSTS.E [R22+0x2000], desc[UR38][R90.64], P3 ;  /* 0x020000005a167fae */ /* 0x000fe200099a1026 */
[----:B------:R-:W-:-:S02]  /*3aa0*/  SEL R25, R24, RZ, !P5 ;  /* 0x000000ff18197207 */ /* 0x000fc40006800000 */
[----:B------:R-:W-:Y:S01]  /*3ab0*/  ISETP.NE.U32.AND P0, PT, R23, RZ, PT ;  /* 0x000000ff1700720c */ /* 0x000fe20003f05070 */
[----:B------:R1:W-:Y:S01]  /*3ac0*/  LDGSTS.E [R22+0x2008], desc[UR38][R88.64], P4 ;  /* 0x0200800058167fae */ /* 0x0003e2000a1a1026 */
[----:B------:R-:W-:Y:S02]  /*3ad0*/  ISETP.GE.AND P5, PT, R236, UR32, PT ;  /* 0x00000020ec007c0c */ /* 0x000fe4000bfa6270 */
[----:B------:R-:W-:Y:S02]  /*3ae0*/  LOP3.LUT R245, R4, 0x1c, RZ, 0xfc, !PT ;  /* 0x0000001c04f57812 */ /* 0x000fe400078efcff */
[----:B------:R-:W-:Y:S02]  /*3af0*/  SEL R23, R24, RZ, !P2 ;  /* 0x000000ff18177207 */ /* 0x000fe40005000000 */
[----:B------:R-:W-:Y:S02]  /*3b00*/  LOP3.LUT R221, R2, 0x60, RZ, 0x3c, !PT ;  /* 0x0000006002dd7812 */ /* 0x000fe400078e3cff */
[----:B------:R-:W-:-:S02]  /*3b10*/  ISETP.NE.U32.AND P2, PT, R25, RZ, PT ;  /* 0x000000ff1900720c */ /* 0x000fc40003f45070 */
[----:B------:R-:W-:Y:S01]  /*3b20*/  SEL R25, R24, RZ, !P5 ;  /* 0x000000ff18197207 */ /* 0x000fe20006800000 */
[----:B-1----:R-:W-:Y:S01]  /*3b30*/  IMAD.WIDE R88, R63, 0x4, R88 ;  /* 0x000000043f587825 */ /* 0x002fe200078e0258 */
[----:B------:R-:W-:Y:S02]  /*3b40*/  ISETP.GE.AND P3, PT, R245, UR32, PT ;  /* 0x00000020f5007c0c */ /* 0x000fe4000bf66270 */
[----:B------:R-:W-:Y:S01]  /*3b50*/  ISETP.NE.U32.AND P6, PT, R23, RZ, PT ;  /* 0x000000ff1700720c */ /* 0x000fe20003fc5070 */
[----:B------:R-:W-:Y:S01]  /*3b60*/  VIADD R23, R221, UR29 ;  /* 0x0000001ddd177c36 */ /* 0x000fe20008000000 */
[----:B------:R-:W-:Y:S02]  /*3b70*/  ISETP.NE.U32.AND P5, PT, R25, RZ, PT ;  /* 0x000000ff1900720c */ /* 0x000fe40003fa5070 */
[----:B------:R-:W-:Y:S02]  /*3b80*/  LOP3.LUT R235, R4, 0x3c, RZ, 0xfc, !PT ;  /* 0x0000003c04eb7812 */ /* 0x000fe400078efcff */
[----:B------:R-:W-:Y:S01]  /*3b90*/  SEL R25, R24, RZ, !P3 ;  /* 0x000000ff18197207 */ /* 0x000fe20005800000 */
[----:B------:R-:W-:Y:S01]  /*3ba0*/  LDGSTS.E [R23], desc[UR38][R118.64], P0 ;  /* 0x0000000076177fae */ /* 0x000fe200081a1026 */
[----:B------:R-:W-:-:S02]  /*3bb0*/  ISETP.GE.AND P4, PT, R69, UR32, PT ;  /* 0x0000002045007c0c */ /* 0x000fc4000bf86270 */
[----:B------:R-:W-:Y:S01]  /*3bc0*/  ISETP.GE.AND P3, PT, R235, UR32, PT ;  /* 0x00000020eb007c0c */ /* 0x000fe2000bf66270 */
[----:B------:R-:W-:Y:S01]  /*3bd0*/  LDGSTS.E [R23+0x8], desc[UR38][R116.64], P2 ;  /* 0x0000800074177fae */ /* 0x000fe200091a1026 */
[----:B------:R-:W-:Y:S02]  /*3be0*/  ISETP.NE.U32.AND P0, PT, R25, RZ, PT ;  /* 0x000000ff1900720c */ /* 0x000fe40003f05070 */
[----:B------:R-:W-:Y:S01]  /*3bf0*/  SEL R25, R24, RZ, !P4 ;  /* 0x000000ff18197207 */ /* 0x000fe20006000000 */
[----:B------:R1:W-:Y:S01]  /*3c00*/  LDGSTS.E [R23+0x2000], desc[UR38][R84.64], P6 ;  /* 0x0200000054177fae */ /* 0x0003e2000b1a1026 */
[----:B------:R-:W-:Y:S02]  /*3c10*/  ISETP.GE.AND P4, PT, R252, UR32, PT ;  /* 0x00000020fc007c0c */ /* 0x000fe4000bf86270 */
[----:B------:R-:W-:Y:S01]  /*3c20*/  SEL R45, R24, RZ, !P3 ;  /* 0x000000ff182d7207 */ /* 0x000fe20005800000 */
[----:B------:R2:W-:Y:S01]  /*3c30*/  LDGSTS.E [R23+0x2008], desc[UR38][R80.64], P5 ;  /* 0x0200800050177fae */ /* 0x0005e2000a9a1026 */
[----:B------:R-:W-:-:S02]  /*3c40*/  ISETP.GE.AND P3, PT, R142, UR32, PT ;  /* 0x000000208e007c0c */ /* 0x000fc4000bf66270 */
[----:B------:R-:W-:Y:S02]  /*3c50*/  ISETP.NE.U32.AND P2, PT, R25, RZ, PT ;  /* 0x000000ff1900720c */ /* 0x000fe40003f45070 */
[C---:B------:R-:W-:Y:S02]  /*3c60*/  SEL R25, R24.reuse, RZ, !P4 ;  /* 0x000000ff18197207 */ /* 0x040fe40006000000 */
[----:B------:R-:W-:Y:S01]  /*3c70*/  SEL R24, R24, RZ, !P3 ;  /* 0x000000ff18187207 */ /* 0x000fe20005800000 */
[----:B-1----:R-:W-:Y:S01]  /*3c80*/  IMAD.WIDE R84, R63, 0x4, R84 ;  /* 0x000000043f547825 */ /* 0x002fe200078e0254 */
[----:B------:R-:W-:Y:S02]  /*3c90*/  ISETP.NE.U32.AND P4, PT, R45, RZ, PT ;  /* 0x000000ff2d00720c */ /* 0x000fe40003f85070 */
[----:B------:R-:W-:Y:S01]  /*3ca0*/  LOP3.LUT R220, R2, 0x70, RZ, 0x3c, !PT ;  /* 0x0000007002dc7812 */ /* 0x000fe200078e3cff */
[----:B--2---:R-:W-:Y:S01]  /*3cb0*/  IMAD.WIDE R80, R63, 0x4, R80 ;  /* 0x000000043f507825 */ /* 0x004fe200078e0250 */
[----:B------:R-:W-:-:S02]  /*3cc0*/  ISETP.NE.U32.AND P6, PT, R25, RZ, PT ;  /* 0x000000ff1900720c */ /* 0x000fc40003fc5070 */
[----:B------:R-:W-:Y:S01]  /*3cd0*/  ISETP.NE.U32.AND P3, PT, R24, RZ, PT ;  /* 0x000000ff1800720c */ /* 0x000fe20003f65070 */
[----:B------:R-:W-:Y:S01]  /*3ce0*/  VIADD R24, R220, UR29 ;  /* 0x0000001ddc187c36 */ /* 0x000fe20008000000 */
[C---:B------:R-:W-:Y:S02]  /*3cf0*/  LOP3.LUT R58, R3.reuse, 0x20, RZ, 0x3c, !PT ;  /* 0x00000020033a7812 */ /* 0x040fe400078e3cff */
[C---:B------:R-:W-:Y:S02]  /*3d00*/  LOP3.LUT R57, R3.reuse, 0x40, RZ, 0x3c, !PT ;  /* 0x0000004003397812 */ /* 0x040fe400078e3cff */
[----:B------:R-:W-:Y:S01]  /*3d10*/  LDGSTS.E [R24], desc[UR38][R114.64], P0 ;  /* 0x0000000072187fae */ /* 0x000fe200081a1026 */
[----:B------:R-:W-:Y:S01]  /*3d20*/  VIADD R25, R58, UR29 ;  /* 0x0000001d3a197c36 */ /* 0x000fe20008000000 */
[----:B------:R-:W-:Y:S02]  /*3d30*/  LOP3.LUT R70, R3, 0x60, RZ, 0x3c, !PT ;  /* 0x0000006003467812 */ /* 0x000fe400078e3cff */
[----:B------:R-:W-:Y:S04]  /*3d40*/  LDGSTS.E [R24+0x8], desc[UR38][R112.64], P2 ;  /* 0x0000800070187fae */ /* 0x000fe800091a1026 */
[----:B------:R1:W-:Y:S04]  /*3d50*/  LDGSTS.E [R24+0x2000], desc[UR38][R76.64], P4 ;  /* 0x020000004c187fae */ /* 0x0003e8000a1a1026 */
[----:B------:R2:W-:Y:S04]  /*3d60*/  LDGSTS.E [R24+0x2008], desc[UR38][R72.64], P6 ;  /* 0x0200800048187fae */ /* 0x0005e8000b1a1026 */
[----:B------:R-:W0:Y:S04]  /*3d70*/  LDGDEPBAR ;  /* 0x00000000000079af */ /* 0x000e280000000000 */
[----:B------:R3:W-:Y:S01]  /*3d80*/  LDGSTS.E [R230+0xc000], desc[UR38][R26.64], P3 ;  /* 0x0c0000001ae67fae */ /* 0x0007e200099a1026 */
[----:B-1----:R-:W-:-:S04]  /*3d90*/  IMAD.WIDE R76, R63, 0x4, R76 ;  /* 0x000000043f4c7825 */ /* 0x002fc800078e024c */
[----:B--2---:R-:W-:-:S04]  /*3da0*/  IMAD.WIDE R72, R62, 0x4, R72 ;  /* 0x000000043e487825 */ /* 0x004fc800078e0248 */
[----:B------:R-:W-:Y:S02]  /*3db0*/  IMAD.U32 R62, RZ, RZ, UR15 ;  /* 0x0000000fff3e7e24 */ /* 0x000fe4000f8e00ff */
[----:B------:R-:W-:Y:S02]  /*3dc0*/  IMAD.U32 R63, RZ, RZ, UR15 ;  /* 0x0000000fff3f7e24 */ /* 0x000fe4000f8e00ff */
[----:B---3--:R-:W-:Y:S02]  /*3dd0*/  IMAD R26, R28, UR9, RZ ;  /* 0x000000091c1a7c24 */ /* 0x008fe4000f8e02ff */
[----:B------:R-:W-:Y:S02]  /*3de0*/  IMAD R27, R29, UR9, RZ ;  /* 0x000000091d1b7c24 */ /* 0x000fe4000f8e02ff */
[----:B------:R-:W-:Y:S02]  /*3df0*/  IMAD R28, R30, UR9, RZ ;  /* 0x000000091e1c7c24 */ /* 0x000fe4000f8e02ff */
[----:B------:R-:W-:Y:S01]  /*3e00*/  IMAD R29, R31, UR9, RZ ;  /* 0x000000091f1d7c24 */ /* 0x000fe2000f8e02ff */
[-C--:B------:R-:W-:Y:S01]  /*3e10*/  LEA R180, P6, R27, R54.reuse, 0x2 ;  /* 0x000000361bb47211 */ /* 0x080fe200078c10ff */
[----:B------:R-:W-:Y:S01]  /*3e20*/  IMAD R30, R32, UR9, RZ ;  /* 0x00000009201e7c24 */ /* 0x000fe2000f8e02ff */
[-C--:B------:R-:W-:Y:S01]  /*3e30*/  LEA R172, P5, R28, R54.reuse, 0x2 ;  /* 0x000000361cac7211 */ /* 0x080fe200078a10ff */
[----:B------:R-:W-:Y:S01]  /*3e40*/  IMAD R32, R34, UR9, RZ ;  /* 0x0000000922207c24 */ /* 0x000fe2000f8e02ff */
[-C--:B------:R-:W-:Y:S01]  /*3e50*/  LEA R34, P2, R26, R54.reuse, 0x2 ;  /* 0x000000361a227211 */ /* 0x080fe200078410ff */
[----:B------:R-:W-:Y:S01]  /*3e60*/  IMAD R31, R33, UR9, RZ ;  /* 0x00000009211f7c24 */ /* 0x000fe2000f8e02ff */
[-C--:B------:R-:W-:Y:S01]  /*3e70*/  LEA R164, P0, R29, R54.reuse, 0x2 ;  /* 0x000000361da47211 */ /* 0x080fe200078010ff */
[----:B------:R-:W-:Y:S01]  /*3e80*/  IMAD R33, R35, UR9, RZ ;  /* 0x0000000923217c24 */ /* 0x000fe2000f8e02ff */
[----:B------:R-:W-:-:S02]  /*3e90*/  LEA R156, P4, R30, R54, 0x2 ;  /* 0x000000361e9c7211 */ /* 0x000fc400078810ff */
[-C--:B------:R-:W-:Y:S02]  /*3ea0*/  LEA.HI.X.SX32 R35, R26, R55.reuse, 0x2, P2 ;  /* 0x000000371a237211 */ /* 0x080fe400010f16ff */
[-C--:B------:R-:W-:Y:S02]  /*3eb0*/  LEA R82, P2, R31, R54.reuse, 0x2 ;  /* 0x000000361f527211 */ /* 0x080fe400078410ff */
[-C--:B------:R-:W-:Y:S01]  /*3ec0*/  LEA.HI.X.SX32 R181, R27, R55.reuse, 0x2, P6 ;  /* 0x000000371bb57211 */ /* 0x080fe200030f16ff */
[----:B------:R-:W-:Y:S01]  /*3ed0*/  IMAD.WIDE R186, R187, 0x4, R34 ;  /* 0x00000004bbba7825 */ /* 0x000fe200078e0222 */
[-C--:B------:R-:W-:Y:S02]  /*3ee0*/  LEA R68, P6, R32, R54.reuse, 0x2 ;  /* 0x0000003620447211 */ /* 0x080fe400078c10ff */
[----:B------:R-:W-:Y:S01]  /*3ef0*/  LEA.HI.X.SX32 R173, R28, R55, 0x2, P5 ;  /* 0x000000371cad7211 */ /* 0x000fe200028f16ff */
[----:B------:R-:W-:Y:S01]  /*3f00*/  LDGSTS.E [R230+0xc400], desc[UR38][R180.64], P3 ;  /* 0x0c400000b4e67fae */ /* 0x000fe200099a1026 */
[----:B------:R-:W-:-:S02]  /*3f10*/  LEA R60, P5, R33, R54, 0x2 ;  /* 0x00000036213c7211 */ /* 0x000fc400078a10ff */
[-C--:B------:R-:W-:Y:S01]  /*3f20*/  LEA.HI.X.SX32 R165, R29, R55.reuse, 0x2, P0 ;  /* 0x000000371da57211 */ /* 0x080fe200000f16ff */
[----:B------:R-:W-:Y:S01]  /*3f30*/  LDGSTS.E [R230+0xc800], desc[UR38][R172.64], P3 ;  /* 0x0c800000ace67fae */ /* 0x000fe200099a1026 */
[-C--:B------:R-:W-:Y:S02]  /*3f40*/  LEA.HI.X.SX32 R157, R30, R55.reuse, 0x2, P4 ;  /* 0x000000371e9d7211 */ /* 0x080fe400020f16ff */
[-C--:B------:R-:W-:Y:S01]  /*3f50*/  LEA.HI.X.SX32 R83, R31, R55.reuse, 0x2, P2 ;  /* 0x000000371f537211 */ /* 0x080fe200010f16ff */
[----:B------:R-:W-:Y:S01]  /*3f60*/  LDGSTS.E [R230+0xcc00], desc[UR38][R164.64], P3 ;  /* 0x0cc00000a4e67fae */ /* 0x000fe200099a1026 */
[-C--:B------:R-:W-:Y:S02]  /*3f70*/  LEA.HI.X.SX32 R69, R32, R55.reuse, 0x2, P6 ;  /* 0x0000003720457211 */ /* 0x080fe400030f16ff */
[----:B------:R-:W-:Y:S01]  /*3f80*/  LEA.HI.X.SX32 R61, R33, R55, 0x2, P5 ;  /* 0x00000037213d7211 */ /* 0x000fe200028f16ff */
[----:B------:R-:W-:Y:S04]  /*3f90*/  LDGSTS.E [R230+0xd000], desc[UR38][R156.64], P3 ;  /* 0x0d0000009ce67fae */ /* 0x000fe800099a1026 */
[----:B------:R-:W-:Y:S04]  /*3fa0*/  LDGSTS.E [R230+0xd400], desc[UR38][R82.64], P3 ;  /* 0x0d40000052e67fae */ /* 0x000fe800099a1026 */
[----:B------:R1:W-:Y:S04]  /*3fb0*/  LDGSTS.E [R230+0xd800], desc[UR38][R68.64], P3 ;  /* 0x0d80000044e67fae */ /* 0x0003e800099a1026 */
[----:B------:R2:W-:Y:S04]  /*3fc0*/  LDGSTS.E [R230+0xdc00], desc[UR38][R60.64], P3 ;  /* 0x0dc000003ce67fae */ /* 0x0005e800099a1026 */
[----:B------:R3:W-:Y:S01]  /*3fd0*/  LDGSTS.E [R25+0xc100], desc[UR38][R34.64], P3 ;  /* 0x0c10000022197fae */ /* 0x0007e200099a1026 */
[----:B-1----:R-:W-:-:S04]  /*3fe0*/  IMAD.WIDE R68, R62, 0x4, R68 ;  /* 0x000000043e447825 */ /* 0x002fc800078e0244 */
[----:B--2---:R-:W-:-:S04]  /*3ff0*/  IMAD.WIDE R60, R250, 0x4, R60 ;  /* 0x00000004fa3c7825 */ /* 0x004fc800078e023c */
        /* <DEDUP_REMOVED lines=12> */
[----:B------:R-:W-:Y:S01]  /*40c0*/  LEA R44, P2, R35, R54, 0x2 ;  /* 0x00000036232c7211 */ /* 0x000fe200078410ff */
[----:B------:R-:W-:Y:S01]  /*40d0*/  VIADD R34, R57, UR29 ;  /* 0x0000001d39227c36 */ /* 0x000fe20008000000 */
[----:B------:R-:W-:-:S02]  /*40e0*/  LEA.HI.X.SX32 R179, R36, R55, 0x2, P6 ;  /* 0x0000003724b37211 */ /* 0x000fc400030f16ff */
[-C--:B------:R-:W-:Y:S02]  /*40f0*/  LEA.HI.X.SX32 R45, R35, R55.reuse, 0x2, P2 ;  /* 0x00000037232d7211 */ /* 0x080fe400010f16ff */
[-C--:B------:R-:W-:Y:S01]  /*4100*/  LEA R78, P2, R40, R54.reuse, 0x2 ;  /* 0x00000036284e7211 */ /* 0x080fe200078410ff */
[----:B------:R1:W-:Y:S01]  /*4110*/  LDGSTS.E [R25+0xc500], desc[UR38][R178.64], P3 ;  /* 0x0c500000b2197fae */ /* 0x0003e200099a1026 */
[-C--:B------:R-:W-:Y:S01]  /*4120*/  LEA R66, P6, R41, R54.reuse, 0x2 ;  /* 0x0000003629427211 */ /* 0x080fe200078c10ff */
[----:B------:R-:W-:Y:S01]  /*4130*/  IMAD.WIDE R184, R185, 0x4, R44 ;  /* 0x00000004b9b87825 */ /* 0x000fe200078e022c */
[-C--:B------:R-:W-:Y:S02]  /*4140*/  LEA.HI.X.SX32 R171, R37, R55.reuse, 0x2, P5 ;  /* 0x0000003725ab7211 */ /* 0x080fe400028f16ff */
[----:B------:R-:W-:Y:S02]  /*4150*/  LEA R58, P5, R42, R54, 0x2 ;  /* 0x000000362a3a7211 */ /* 0x000fe400078a10ff */
[-C--:B------:R-:W-:Y:S01]  /*4160*/  LEA.HI.X.SX32 R163, R38, R55.reuse, 0x2, P0 ;  /* 0x0000003726a37211 */ /* 0x080fe200000f16ff */
[----:B------:R2:W-:Y:S01]  /*4170*/  LDGSTS.E [R25+0xc900], desc[UR38][R170.64], P3 ;  /* 0x0c900000aa197fae */ /* 0x0005e200099a1026 */
[----:B------:R-:W-:-:S02]  /*4180*/  LEA.HI.X.SX32 R155, R39, R55, 0x2, P4 ;  /* 0x00000037279b7211 */ /* 0x000fc400020f16ff */
[-C--:B------:R-:W-:Y:S01]  /*4190*/  LEA.HI.X.SX32 R79, R40, R55.reuse, 0x2, P2 ;  /* 0x00000037284f7211 */ /* 0x080fe200010f16ff */
[----:B------:R3:W-:Y:S01]  /*41a0*/  LDGSTS.E [R25+0xcd00], desc[UR38][R162.64], P3 ;  /* 0x0cd00000a2197fae */ /* 0x0007e200099a1026 */
[-C--:B------:R-:W-:Y:S01]  /*41b0*/  LEA.HI.X.SX32 R67, R41, R55.reuse, 0x2, P6 ;  /* 0x0000003729437211 */ /* 0x080fe200030f16ff */
[----:B-1----:R-:W-:Y:S01]  /*41c0*/  IMAD.WIDE R178, R71, 0x4, R178 ;  /* 0x0000000447b27825 */ /* 0x002fe200078e02b2 */
[-C--:B------:R-:W-:Y:S01]  /*41d0*/  LEA.HI.X.SX32 R59, R42, R55.reuse, 0x2, P5 ;  /* 0x000000372a3b7211 */ /* 0x080fe200028f16ff */
[----:B------:R1:W-:Y:S01]  /*41e0*/  LDGSTS.E [R25+0xd100], desc[UR38][R154.64], P3 ;  /* 0x0d1000009a197fae */ /* 0x0003e200099a1026 */
[-C--:B------:R-:W-:Y:S02]  /*41f0*/  LEA R182, P6, R43, R54.reuse, 0x2 ;  /* 0x000000362bb67211 */ /* 0x080fe400078c10ff */
[-C--:B------:R-:W-:Y:S01]  /*4200*/  LEA R160, P4, R46, R54.reuse, 0x2 ;  /* 0x000000362ea07211 */ /* 0x080fe200078810ff */
[----:B------:R-:W-:Y:S01]  /*4210*/  LDGSTS.E [R25+0xd500], desc[UR38][R78.64], P3 ;  /* 0x0d5000004e197fae */ /* 0x000fe200099a1026 */
[-C--:B------:R-:W-:Y:S01]  /*4220*/  LEA R152, P5, R47, R54.reuse, 0x2 ;  /* 0x000000362f987211 */ /* 0x080fe200078a10ff */
[----:B--2---:R-:W-:Y:S01]  /*4230*/  IMAD.WIDE R170, R71, 0x4, R170 ;  /* 0x0000000447aa7825 */ /* 0x004fe200078e02aa */
[-C--:B------:R-:W-:Y:S01]  /*4240*/  LEA.HI.X.SX32 R183, R43, R55.reuse, 0x2, P6 ;  /* 0x000000372bb77211 */ /* 0x080fe200030f16ff */
[----:B------:R2:W-:Y:S01]  /*4250*/  LDGSTS.E [R25+0xd900], desc[UR38][R66.64], P3 ;  /* 0x0d90000042197fae */ /* 0x0005e200099a1026 */
[----:B------:R-:W-:Y:S01]  /*4260*/  LEA R74, P6, R48, R54, 0x2 ;  /* 0x00000036304a7211 */ /* 0x000fe200078c10ff */
[----:B---3--:R-:W-:Y:S01]  /*4270*/  IMAD.WIDE R162, R71, 0x4, R162 ;  /* 0x0000000447a27825 */ /* 0x008fe200078e02a2 */
[-C--:B------:R-:W-:Y:S01]  /*4280*/  LEA.HI.X.SX32 R161, R46, R55.reuse, 0x2, P4 ;  /* 0x000000372ea17211 */ /* 0x080fe200020f16ff */
[----:B------:R3:W-:Y:S01]  /*4290*/  LDGSTS.E [R25+0xdd00], desc[UR38][R58.64], P3 ;  /* 0x0dd000003a197fae */ /* 0x0007e200099a1026 */
[-C--:B------:R-:W-:Y:S01]  /*42a0*/  LEA.HI.X.SX32 R153, R47, R55.reuse, 0x2, P5 ;  /* 0x000000372f997211 */ /* 0x080fe200028f16ff */
[----:B-1----:R-:W-:Y:S01]  /*42b0*/  IMAD.WIDE R154, R71, 0x4, R154 ;  /* 0x00000004479a7825 */ /* 0x002fe200078e029a */
[----:B------:R-:W-:Y:S01]  /*42c0*/  LEA.HI.X.SX32 R75, R48, R55, 0x2, P6 ;  /* 0x00000037304b7211 */ /* 0x000fe200030f16ff */
[----:B------:R1:W-:Y:S01]  /*42d0*/  LDGSTS.E [R34+0xc200], desc[UR38][R44.64], P3 ;  /* 0x0c2000002c227fae */ /* 0x0003e200099a1026 */
[----:B------:R-:W-:-:S02]  /*42e0*/  PLOP3.LUT P4, PT, PT, PT, UP1, 0x80, 0x8 ;  /* 0x000000000008781c */ /* 0x000fc40003f8f018 */
[----:B------:R-:W-:Y:S01]  /*42f0*/  PLOP3.LUT P5, PT, PT, PT, UP1, 0x80, 0x8 ;  /* 0x000000000008781c */ /* 0x000fe20003faf018 */
[----:B--2---:R-:W-:-:S04]  /*4300*/  IMAD.WIDE R66, R62, 0x4, R66 ;  /* 0x000000043e427825 */ /* 0x004fc800078e0242 */
[----:B---3--:R-:W-:-:S04]  /*4310*/  IMAD.WIDE R58, R250, 0x4, R58 ;  /* 0x00000004fa3a7825 */ /* 0x008fc800078e023a */
[----:B-1----:R-:W-:Y:S02]  /*4320*/  IMAD R44, R56, UR9, RZ ;  /* 0x00000009382c7c24 */ /* 0x002fe4000f8e02ff */
[----:B------:R-:W-:Y:S02]  /*4330*/  IMAD R45, R51, UR9, RZ ;  /* 0x00000009332d7c24 */ /* 0x000fe4000f8e02ff */
[----:B------:R-:W-:Y:S01]  /*4340*/  VIADD R51, R70, UR29 ;  /* 0x0000001d46337c36 */ /* 0x000fe20008000000 */
[CC--:B------:R-:W-:Y:S01]  /*4350*/  LEA R176, P0, R44.reuse, R54.reuse, 0x2 ;  /* 0x000000362cb07211 */ /* 0x0c0fe200078010ff */
[----:B------:R-:W-:Y:S01]  /*4360*/  IMAD.U32 R70, RZ, RZ, UR15 ;  /* 0x0000000fff467e24 */ /* 0x000fe2000f8e00ff */
[-C--:B------:R-:W-:Y:S02]  /*4370*/  LEA R168, P2, R45, R54.reuse, 0x2 ;  /* 0x000000362da87211 */ /* 0x080fe400078410ff */
[----:B------:R-:W-:Y:S01]  /*4380*/  LEA.HI.X.SX32 R177, R44, R55, 0x2, P0 ;  /* 0x000000372cb17211 */ /* 0x000fe200000f16ff */
[----:B------:R-:W-:Y:S01]  /*4390*/  IMAD.WIDE R180, R70, 0x4, R180 ;  /* 0x0000000446b47825 */ /* 0x000fe200078e02b4 */
[----:B------:R-:W-:-:S02]  /*43a0*/  LEA R64, P0, R49, R54, 0x2 ;  /* 0x0000003631407211 */ /* 0x000fc400078010ff */
[-C--:B------:R-:W-:Y:S01]  /*43b0*/  LEA.HI.X.SX32 R169, R45, R55.reuse, 0x2, P2 ;  /* 0x000000372da97211 */ /* 0x080fe200010f16ff */
[----:B------:R1:W-:Y:S01]  /*43c0*/  LDGSTS.E [R34+0xc600], desc[UR38][R176.64], P3 ;  /* 0x0c600000b0227fae */ /* 0x0003e200099a1026 */
[-C--:B------:R-:W-:Y:S01]  /*43d0*/  LEA.HI.X.SX32 R65, R49, R55.reuse, 0x2, P0 ;  /* 0x0000003731417211 */ /* 0x080fe200000f16ff */
[----:B------:R-:W-:Y:S01]  /*43e0*/  IMAD.WIDE R172, R70, 0x4, R172 ;  /* 0x0000000446ac7825 */ /* 0x000fe200078e02ac */
[-C--:B------:R-:W-:Y:S01]  /*43f0*/  LEA R174, P0, R52, R54.reuse, 0x2 ;  /* 0x0000003634ae7211 */ /* 0x080fe200078010ff */
[----:B------:R2:W-:Y:S01]  /*4400*/  LDGSTS.E [R34+0xca00], desc[UR38][R168.64], P3 ;  /* 0x0ca00000a8227fae */ /* 0x0005e200099a1026 */
[-C--:B------:R-:W-:Y:S01]  /*4410*/  LEA R56, P2, R50, R54.reuse, 0x2 ;  /* 0x0000003632387211 */ /* 0x080fe200078410ff */
[----:B------:R-:W-:Y:S01]  /*4420*/  IMAD.WIDE R164, R70, 0x4, R164 ;  /* 0x0000000446a47825 */ /* 0x000fe200078e02a4 */
[-C--:B------:R-:W-:Y:S01]  /*4430*/  LEA.HI.X.SX32 R175, R52, R55.reuse, 0x2, P0 ;  /* 0x0000003734af7211 */ /* 0x080fe200000f16ff */
[----:B------:R3:W-:Y:S01]  /*4440*/  LDGSTS.E [R34+0xce00], desc[UR38][R160.64], P3 ;  /* 0x0ce00000a0227fae */ /* 0x0007e200099a1026 */
[CC--:B------:R-:W-:Y:S01]  /*4450*/  LEA R166, P0, R53.reuse, R54.reuse, 0x2 ;  /* 0x0000003635a67211 */ /* 0x0c0fe200078010ff */
[----:B------:R-:W-:Y:S01]  /*4460*/  IMAD.WIDE R156, R70, 0x4, R156 ;  /* 0x00000004469c7825 */ /* 0x000fe200078e029c */
[-C--:B------:R-:W-:Y:S01]  /*4470*/  LEA.HI.X.SX32 R57, R50, R55.reuse, 0x2, P2 ;  /* 0x0000003732397211 */ /* 0x080fe200010f16ff */
[----:B------:R4:W-:Y:S01]  /*4480*/  LDGSTS.E [R34+0xd200], desc[UR38][R152.64], P3 ;  /* 0x0d20000098227fae */ /* 0x0009e200099a1026 */
[-C--:B------:R-:W-:Y:S01]  /*4490*/  LEA.HI.X.SX32 R167, R53, R55.reuse, 0x2, P0 ;  /* 0x0000003735a77211 */ /* 0x080fe200000f16ff */
[----:B-1----:R-:W-:Y:S01]  /*44a0*/  IMAD.WIDE R176, R70, 0x4, R176 ;  /* 0x0000000446b07825 */ /* 0x002fe200078e02b0 */
[-C--:B------:R-:W-:Y:S01]  /*44b0*/  LEA R158, P0, R140, R54.reuse, 0x2 ;  /* 0x000000368c9e7211 */ /* 0x080fe200078010ff */
[----:B------:R-:W-:Y:S01]  /*44c0*/  LDGSTS.E [R34+0xd600], desc[UR38][R74.64], P3 ;  /* 0x0d6000004a227fae */ /* 0x000fe200099a1026 */
[----:B------:R-:W-:Y:S01]  /*44d0*/  PLOP3.LUT P2, PT, PT, PT, UP1, 0x80, 0x8 ;  /* 0x000000000008781c */ /* 0x000fe20003f4f018 */
[----:B--2---:R-:W-:Y:S01]  /*44e0*/  IMAD.WIDE R168, R70, 0x4, R168 ;  /* 0x0000000446a87825 */ /* 0x004fe200078e02a8 */
[----:B------:R-:W-:Y:S01]  /*44f0*/  LEA.HI.X.SX32 R159, R140, R55, 0x2, P0 ;  /* 0x000000378c9f7211 */ /* 0x000fe200000f16ff */
[----:B------:R1:W-:Y:S01]  /*4500*/  LDGSTS.E [R34+0xda00], desc[UR38][R64.64], P3 ;  /* 0x0da0000040227fae */ /* 0x0003e200099a1026 */
[----:B------:R-:W-:Y:S01]  /*4510*/  LEA R86, P0, R195, R54, 0x2 ;  /* 0x00000036c3567211 */ /* 0x000fe200078010ff */
[----:B---3--:R-:W-:-:S02]  /*4520*/  IMAD.WIDE R160, R70, 0x4, R160 ;  /* 0x0000000446a07825 */ /* 0x008fc400078e02a0 */
[----:B------:R-:W-:Y:S01]  /*4530*/  LDGSTS.E [R34+0xde00], desc[UR38][R56.64], P3 ;  /* 0x0de0000038227fae */ /* 0x000fe200099a1026 */
[----:B------:R-:W-:Y:S01]  /*4540*/  LEA.HI.X.SX32 R87, R195, R55, 0x2, P0 ;  /* 0x00000037c3577211 */ /* 0x000fe200000f16ff */
[----:B----4-:R-:W-:Y:S02]  /*4550*/  IMAD.WIDE R152, R70, 0x4, R152 ;  /* 0x0000000446987825 */ /* 0x010fe400078e0298 */
[----:B------:R2:W-:Y:S02]  /*4560*/  LDGSTS.E [R51+0xc300], desc[UR38][R182.64], P3 ;  /* 0x0c300000b6337fae */ /* 0x0005e400099a1026 */
[----:B------:R-:W-:Y:S02]  /*4570*/  IMAD.U32 R70, RZ, RZ, UR14 ;  /* 0x0000000eff467e24 */ /* 0x000fe4000f8e00ff */
[----:B------:R3:W-:Y:S01]  /*4580*/  LDGSTS.E [R51+0xc700], desc[UR38][R174.64], P3 ;  /* 0x0c700000ae337fae */ /* 0x0007e200099a1026 */
[----:B-1----:R-:W-:-:S03]  /*4590*/  IMAD.WIDE R64, R62, 0x4, R64 ;  /* 0x000000043e407825 */ /* 0x002fc600078e0240 */
[----:B------:R1:W-:Y:S01]  /*45a0*/  LDGSTS.E [R51+0xcb00], desc[UR38][R166.64], P3 ;  /* 0x0cb00000a6337fae */ /* 0x0003e200099a1026 */
[----:B------:R-:W-:-:S03]  /*45b0*/  IMAD.WIDE R150, R70, 0x4, R150 ;  /* 0x0000000446967825 */ /* 0x000fc600078e0296 */
[----:B------:R4:W-:Y:S01]  /*45c0*/  LDGSTS.E [R51+0xcf00], desc[UR38][R158.64], P3 ;  /* 0x0cf000009e337fae */ /* 0x0009e200099a1026 */
[----:B------:R-:W-:-:S03]  /*45d0*/  IMAD.WIDE R136, R70, 0x4, R136 ;  /* 0x0000000446887825 */ /* 0x000fc600078e0288 */
[----:B------:R5:W-:Y:S01]  /*45e0*/  LDGSTS.E [R51+0xd300], desc[UR38][R86.64], P3 ;  /* 0x0d30000056337fae */ /* 0x000be200099a1026 */
[----:B------:R-:W-:-:S04]  /*45f0*/  IMAD.WIDE R132, R70, 0x4, R132 ;  /* 0x0000000446847825 */ /* 0x000fc800078e0284 */
        /* <DEDUP_REMOVED lines=11> */
[----:B------:R-:W-:Y:S02]  /*46b0*/  IMAD.U32 R70, RZ, RZ, UR15 ;  /* 0x0000000fff467e24 */ /* 0x000fe4000f8e00ff */
[----:B--2---:R-:W-:-:S04]  /*46c0*/  IMAD.WIDE R182, R71, 0x4, R182 ;  /* 0x0000000447b67825 */ /* 0x004fc800078e02b6 */
[----:B---3--:R-:W-:-:S04]  /*46d0*/  IMAD.WIDE R174, R71, 0x4, R174 ;  /* 0x0000000447ae7825 */ /* 0x008fc800078e02ae */
[----:B-1----:R-:W-:-:S04]  /*46e0*/  IMAD.WIDE R166, R71, 0x4, R166 ;  /* 0x0000000447a67825 */ /* 0x002fc800078e02a6 */
[----:B----4-:R-:W-:-:S04]  /*46f0*/  IMAD.WIDE R158, R71, 0x4, R158 ;  /* 0x00000004479e7825 */ /* 0x010fc800078e029e */
[----:B------:R-:W-:Y:S02]  /*4700*/  IMAD.U32 R71, RZ, RZ, UR14 ;  /* 0x0000000eff477e24 */ /* 0x000fe4000f8e00ff */
[----:B-----5:R-:W-:-:S04]  /*4710*/  IMAD.WIDE R86, R70, 0x4, R86 ;  /* 0x0000000446567825 */ /* 0x020fc800078e0256 */
[----:B------:R-:W-:-:S04]  /*4720*/  IMAD.WIDE R82, R70, 0x4, R82 ;  /* 0x0000000446527825 */ /* 0x000fc800078e0252 */
[----:B------:R-:W-:Y:S01]  /*4730*/  IMAD.WIDE R78, R70, 0x4, R78 ;  /* 0x00000004464e7825 */ /* 0x000fe200078e024e */
[----:B------:R-:W-:-:S03]  /*4740*/  LEA R70, P0, R200, R54, 0x2 ;  /* 0x00000036c8467211 */ /* 0x000fc600078010ff */
        /* <DEDUP_REMOVED lines=12> */
[----:B------:R-:W-:Y:S01]  /*4810*/  IMAD.WIDE R94, R71, 0x4, R94 ;  /* 0x00000004475e7825 */ /* 0x000fe200078e025e */
[----:B------:R-:W-:-:S03]  /*4820*/  LEA.HI.X.SX32 R71, R200, R55, 0x2, P0 ;  /* 0x00000037c8477211 */ /* 0x000fc600000f16ff */
[----:B------:R-:W-:Y:S02]  /*4830*/  IMAD.WIDE R74, R63, 0x4, R74 ;  /* 0x000000043f4a7825 */ /* 0x000fe400078e024a */
[----:B------:R1:W-:Y:S02]  /*4840*/  LDGSTS.E [R51+0xd700], desc[UR38][R70.64], P3 ;  /* 0x0d70000046337fae */ /* 0x0003e400099a1026 */
[----:B------:R-:W-:-:S04]  /*4850*/  IMAD.WIDE R56, R250, 0x4, R56 ;  /* 0x00000004fa387825 */ /* 0x000fc800078e0238 */
[----:B-1----:R-:W-:Y:S01]  /*4860*/  IMAD.WIDE R70, R62, 0x4, R70 ;  /* 0x000000043e467825 */ /* 0x002fe200078e0246 */
[----:B------:R-:W-:-:S04]  /*4870*/  LEA R62, P0, R199, R54, 0x2 ;  /* 0x00000036c73e7211 */ /* 0x000fc800078010ff */
[----:B------:R-:W-:Y:S02]  /*4880*/  LEA.HI.X.SX32 R63, R199, R55, 0x2, P0 ;  /* 0x00000037c73f7211 */ /* 0x000fe400000f16ff */
[----:B------:R-:W-:-:S03]  /*4890*/  ISETP.GE.AND P0, PT, R4, UR4, PT ;  /* 0x0000000404007c0c */ /* 0x000fc6000bf06270 */
[----:B------:R1:W-:Y:S02]  /*48a0*/  LDGSTS.E [R51+0xdb00], desc[UR38][R62.64], P3 ;  /* 0x0db000003e337fae */ /* 0x0003e400099a1026 */
[----:B-1----:R-:W-:Y:S01]  /*48b0*/  IMAD.WIDE R62, R250, 0x4, R62 ;  /* 0x00000004fa3e7825 */ /* 0x002fe200078e023e */
[----:B------:R-:W-:-:S04]  /*48c0*/  SEL R250, RZ, 0x4, P0 ;  /* 0x00000004fffa7807 */ /* 0x000fc80000000000 */
[----:B------:R-:W-:Y:S02]  /*48d0*/  SEL R250, R250, RZ, P2 ;  /* 0x000000fffafa7207 */ /* 0x000fe40001000000 */
[----:B------:R-:W-:Y:S02]  /*48e0*/  PLOP3.LUT P2, PT, PT, PT, UP1, 0x80, 0x8 ;  /* 0x000000000008781c */ /* 0x000fe40003f4f018 */
[----:B------:R-:W-:Y:S02]  /*48f0*/  ISETP.NE.U32.AND P6, PT, R250, RZ, PT ;  /* 0x000000fffa00720c */ /* 0x000fe40003fc5070 */
[----:B------:R-:W-:-:S04]  /*4900*/  LOP3.LUT R250, R4, 0x2, RZ, 0xfc, !PT ;  /* 0x0000000204fa7812 */ /* 0x000fc800078efcff */
[----:B------:R-:W-:-:S04]  /*4910*/  ISETP.GE.AND P0, PT, R250, UR4, PT ;  /* 0x00000004fa007c0c */ /* 0x000fc8000bf06270 */
[----:B------:R-:W-:Y:S02]  /*4920*/  SEL R250, RZ, 0x4, P0 ;  /* 0x00000004fffa7807 */ /* 0x000fe40000000000 */
[----:B------:R-:W-:Y:S02]  /*4930*/  ISETP.GE.AND P0, PT, R234, UR4, PT ;  /* 0x00000004ea007c0c */ /* 0x000fe4000bf06270 */
[----:B------:R-:W-:-:S04]  /*4940*/  SEL R250, R250, RZ, P2 ;  /* 0x000000fffafa7207 */ /* 0x000fc80001000000 */
[----:B------:R-:W-:Y:S02]  /*4950*/  ISETP.NE.U32.AND P2, PT, R250, RZ, PT ;  /* 0x000000fffa00720c */ /* 0x000fe40003f45070 */
[----:B------:R-:W-:-:S04]  /*4960*/  SEL R250, RZ, 0x4, P0 ;  /* 0x00000004fffa7807 */ /* 0x000fc80000000000 */
[----:B------:R-:W-:Y:S02]  /*4970*/  SEL R250, R250, RZ, P4 ;  /* 0x000000fffafa7207 */ /* 0x000fe40002000000 */
[----:B------:R-:W-:Y:S02]  /*4980*/  ISETP.GE.AND P4, PT, R233, UR4, PT ;  /* 0x00000004e9007c0c */ /* 0x000fe4000bf86270 */
[----:B------:R-:W-:Y:S02]  /*4990*/  ISETP.NE.U32.AND P0, PT, R250, RZ, PT ;  /* 0x000000fffa00720c */ /* 0x000fe40003f05070 */
[----:B------:R-:W-:Y:S02]  /*49a0*/  SEL R250, RZ, 0x4, P4 ;  /* 0x00000004fffa7807 */ /* 0x000fe40002000000 */
[----:B------:R-:W-:Y:S02]  /*49b0*/  LEA R54, P4, R205, R54, 0x2 ;  /* 0x00000036cd367211 */ /* 0x000fe400078810ff */
[----:B------:R-:W-:-:S02]  /*49c0*/  SEL R250, R250, RZ, P5 ;  /* 0x000000fffafa7207 */ /* 0x000fc40002800000 */
[----:B------:R-:W-:Y:S02]  /*49d0*/  LEA.HI.X.SX32 R55, R205, R55, 0x2, P4 ;  /* 0x00000037cd377211 */ /* 0x000fe400020f16ff */
[----:B------:R-:W-:Y:S02]  /*49e0*/  ISETP.GE.AND P4, PT, R251, UR4, PT ;  /* 0x00000004fb007c0c */ /* 0x000fe4000bf86270 */
[----:B------:R-:W-:Y:S01]  /*49f0*/  ISETP.NE.U32.AND P5, PT, R250, RZ, PT ;  /* 0x000000fffa00720c */ /* 0x000fe20003fa5070 */
[----:B------:R1:W-:Y:S01]  /*4a00*/  LDGSTS.E [R51+0xdf00], desc[UR38][R54.64], P3 ;  /* 0x0df0000036337fae */ /* 0x0003e200099a1026 */
[----:B------:R-:W-:Y:S02]  /*4a10*/  SEL R250, RZ, 0x4, P4 ;  /* 0x00000004fffa7807 */ /* 0x000fe40002000000 */
[----:B------:R-:W-:Y:S01]  /*4a20*/  PLOP3.LUT P4, PT, PT, PT, UP1, 0x80, 0x8 ;  /* 0x000000000008781c */ /* 0x000fe20003f8f018 */
[----:B------:R-:W0:Y:S01]  /*4a30*/  LDGDEPBAR ;  /* 0x00000000000079af */ /* 0x000e220000000000 */
[----:B------:R-:W-:Y:S02]  /*4a40*/  BAR.SYNC.DEFER_BLOCKING 0x0 ;  /* 0x0000000000007b1d */ /* 0x000fe40000010000 */
[----:B------:R-:W-:-:S02]  /*4a50*/  SEL R250, R250, RZ, P4 ;  /* 0x000000fffafa7207 */ /* 0x000fc40002000000 */
[----:B------:R-:W-:Y:S02]  /*4a60*/  ISETP.GE.AND P3, PT, R249, UR4, PT ;  /* 0x00000004f9007c0c */ /* 0x000fe4000bf66270 */
[----:B------:R-:W-:Y:S02]  /*4a70*/  ISETP.NE.U32.AND P4, PT, R250, RZ, PT ;  /* 0x000000fffa00720c */ /* 0x000fe40003f85070 */
[----:B------:R-:W-:Y:S02]  /*4a80*/  SEL R250, RZ, 0x4, P3 ;  /* 0x00000004fffa7807 */ /* 0x000fe40001800000 */
[----:B------:R-:W-:-:S04]  /*4a90*/  PLOP3.LUT P3, PT, PT, PT, UP1, 0x80, 0x8 ;  /* 0x000000000008781c */ /* 0x000fc80003f6f018 */
[----:B------:R-:W-:-:S04]  /*4aa0*/  SEL R250, R250, RZ, P3 ;  /* 0x000000fffafa7207 */ /* 0x000fc80001800000 */
[----:B------:R-:W-:Y:S01]  /*4ab0*/  ISETP.NE.U32.AND P3, PT, R250, RZ, PT ;  /* 0x000000fffa00720c */ /* 0x000fe20003f65070 */
[----:B------:R-:W-:Y:S01]  /*4ac0*/  @!PT LDS RZ, [RZ] ;  /* 0x00000000fffff984 */ /* 0x000fe20000000800 */
[----:B------:R-:W-:Y:S01]  /*4ad0*/  @!PT LDS RZ, [RZ] ;  /* 0x00000000fffff984 */ /* 0x000fe20000000800 */
[----:B------:R-:W-:Y:S01]  /*4ae0*/  @!PT LDS RZ, [RZ] ;  /* 0x00000000fffff984 */ /* 0x000fe20000000800 */
[----:B------:R2:W-:Y:S01]  /*4af0*/  LDGSTS.E [R229+0x4000], desc[UR38][R190.64], P6 ;  /* 0x04000000bee57fae */ /* 0x0005e2000b1a1026 */
[----:B------:R-:W-:-:S03]  /*4b00*/  ISETP.GE.AND P6, PT, R232, UR4, PT ;  /* 0x00000004e8007c0c */ /* 0x000fc6000bfc6270 */
[----:B------:R3:W-:Y:S01]  /*4b10*/  LDGSTS.E [R229+0x4008], desc[UR38][R150.64], P2 ;  /* 0x0400800096e57fae */ /* 0x0007e200091a1026 */
[----:B------:R-:W-:Y:S02]  /*4b20*/  SEL R250, RZ, 0x4, P6 ;  /* 0x00000004fffa7807 */ /* 0x000fe40003000000 */
[----:B------:R-:W-:Y:S01]  /*4b30*/  PLOP3.LUT P6, PT, PT, PT, UP1, 0x80, 0x8 ;  /* 0x000000000008781c */ /* 0x000fe20003fcf018 */
[----:B------:R3:W-:Y:S01]  /*4b40*/  LDGSTS.E [R229+0x6000], desc[UR38][R110.64], P0 ;  /* 0x060000006ee57fae */ /* 0x0007e200081a1026 */
[----:B------:R-:W-:Y:S02]  /*4b50*/  ISETP.GE.AND P2, PT, R231, UR4, PT ;  /* 0x00000004e7007c0c */ /* 0x000fe4000bf46270 */
[----:B------:R-:W-:Y:S01]  /*4b60*/  SEL R250, R250, RZ, P6 ;  /* 0x000000fffafa7207 */ /* 0x000fe20003000000 */
[----:B------:R3:W-:Y:S03]  /*4b70*/  LDGSTS.E [R229+0x6008], desc[UR38][R108.64], P5 ;  /* 0x060080006ce57fae */ /* 0x0007e6000a9a1026 */
[----:B------:R-:W-:Y:S01]  /*4b80*/  ISETP.NE.U32.AND P6, PT, R250, RZ, PT ;  /* 0x000000fffa00720c */ /* 0x000fe20003fc5070 */
[----:B------:R3:W-:Y:S01]  /*4b90*/  LDGSTS.E [R18+0x4000], desc[UR38][R138.64], P4 ;  /* 0x040000008a127fae */ /* 0x0007e2000a1a1026 */
[----:B------:R-:W-:-:S02]  /*4ba0*/  SEL R250, RZ, 0x4, P2 ;  /* 0x00000004fffa7807 */ /* 0x000fc40001000000 */
[----:B------:R-:W-:Y:S01]  /*4bb0*/  PLOP3.LUT P2, PT, PT, PT, UP1, 0x80, 0x8 ;  /* 0x000000000008781c */ /* 0x000fe20003f4f018 */
[----:B------:R3:W-:Y:S01]  /*4bc0*/  LDGSTS.E [R18+0x4008], desc[UR38][R136.64], P3 ;  /* 0x0400800088127fae */ /* 0x0007e200099a1026 */
[----:B------:R-:W-:Y:S02]  /*4bd0*/  ISETP.GE.AND P4, PT, R244, UR4, PT ;  /* 0x00000004f4007c0c */ /* 0x000fe4000bf86270 */
[----:B------:R-:W-:Y:S02]  /*4be0*/  SEL R250, R250, RZ, P2 ;  /* 0x000000fffafa7207 */ /* 0x000fe40001000000 */
[----:B------:R-:W-:Y:S02]  /*4bf0*/  ISETP.GE.AND P3, PT, R243, UR4, PT ;  /* 0x00000004f3007c0c */ /* 0x000fe4000bf66270 */
[----:B------:R-:W-:Y:S01]  /*4c00*/  ISETP.NE.U32.AND P2, PT, R250, RZ, PT ;  /* 0x000000fffa00720c */ /* 0x000fe20003f45070 */
[----:B------:R3:W-:Y:S01]  /*4c10*/  LDGSTS.E [R18+0x6000], desc[UR38][R106.64], P6 ;  /* 0x060000006a127fae */ /* 0x0007e2000b1a1026 */
[----:B------:R-:W-:-:S04]  /*4c20*/  LOP3.LUT R250, R4, 0x8, RZ, 0xfc, !PT ;  /* 0x0000000804fa7812 */ /* 0x000fc800078efcff */
[----:B------:R-:W-:-:S04]  /*4c30*/  ISETP.GE.AND P0, PT, R250, UR4, PT ;  /* 0x00000004fa007c0c */ /* 0x000fc8000bf06270 */
[----:B------:R-:W-:Y:S02]  /*4c40*/  SEL R250, RZ, 0x4, P0 ;  /* 0x00000004fffa7807 */ /* 0x000fe40000000000 */
[----:B------:R-:W-:Y:S01]  /*4c50*/  PLOP3.LUT P0, PT, PT, PT, UP1, 0x80, 0x8 ;  /* 0x000000000008781c */ /* 0x000fe20003f0f018 */
[----:B------:R3:W-:Y:S03]  /*4c60*/  LDGSTS.E [R18+0x6008], desc[UR38][R104.64], P2 ;  /* 0x0600800068127fae */ /* 0x0007e600091a1026 */
[----:B------:R-:W-:-:S04]  /*4c70*/  SEL R250, R250, RZ, P0 ;  /* 0x000000fffafa7207 */ /* 0x000fc80000000000 */
[----:B------:R-:W-:Y:S02]  /*4c80*/  ISETP.NE.U32.AND P0, PT, R250, RZ, PT ;  /* 0x000000fffa00720c */ /* 0x000fe40003f05070 */
[----:B------:R-:W-:-:S04]  /*4c90*/  LOP3.LUT R250, R4, 0xa, RZ, 0xfc, !PT ;  /* 0x0000000a04fa7812 */ /* 0x000fc800078efcff */
[----:B------:R-:W-:-:S04]  /*4ca0*/  ISETP.GE.AND P5, PT, R250, UR4, PT ;  /* 0x00000004fa007c0c */ /* 0x000fc8000bfa6270 */
[----:B------:R-:W-:Y:S02]  /*4cb0*/  SEL R250, RZ, 0x4, P5 ;  /* 0x00000004fffa7807 */ /* 0x000fe40002800000 */
[----:B------:R-:W-:Y:S01]  /*4cc0*/  PLOP3.LUT P5, PT, PT, PT, UP1, 0x80, 0x8 ;  /* 0x000000000008781c */ /* 0x000fe20003faf018 */
[----:B------:R3:W-:Y:S01]  /*4cd0*/  LDGSTS.E [R19+0x4000], desc[UR38][R134.64], P0 ;  /* 0x0400000086137fae */ /* 0x0007e200081a1026 */
[----:B------:R-:W-:Y:S02]  /*4ce0*/  ISETP.GE.AND P0, PT, R242, UR4, PT ;  /* 0x00000004f2007c0c */ /* 0x000fe4000bf06270 */
[----:B------:R-:W-:-:S04]  /*4cf0*/  SEL R250, R250, RZ, P5 ;  /* 0x000000fffafa7207 */ /* 0x000fc80002800000 */
[----:B------:R-:W-:Y:S02]  /*4d00*/  ISETP.NE.U32.AND P5, PT, R250, RZ, PT ;  /* 0x000000fffa00720c */ /* 0x000fe40003fa5070 */
[----:B------:R-:W-:Y:S02]  /*4d10*/  SEL R250, RZ, 0x4, P4 ;  /* 0x00000004fffa7807 */ /* 0x000fe40002000000 */
[----:B------:R-:W-:-:S04]  /*4d20*/  PLOP3.LUT P4, PT, PT, PT, UP1, 0x80, 0x8 ;  /* 0x000000000008781c */ /* 0x000fc80003f8f018 */
[----:B------:R-:W-:-:S04]  /*4d30*/  SEL R250, R250, RZ, P4 ;  /* 0x000000fffafa7207 */ /* 0x000fc80002000000 */
[----:B------:R-:W-:Y:S01]  /*4d40*/  ISETP.NE.U32.AND P4, PT, R250, RZ, PT ;  /* 0x000000fffa00720c */ /* 0x000fe20003f85070 */
[----:B------:R3:W-:Y:S01]  /*4d50*/  LDGSTS.E [R19+0x4008], desc[UR38][R132.64], P5 ;  /* 0x0400800084137fae */ /* 0x0007e2000a9a1026 */
[----:B------:R-:W-:Y:S02]  /*4d60*/  SEL R250, RZ, 0x4, P3 ;  /* 0x00000004fffa7807 */ /* 0x000fe40001800000 */
[----:B------:R-:W-:-:S04]  /*4d70*/  PLOP3.LUT P3, PT, PT, PT, UP1, 0x80, 0x8 ;  /* 0x000000000008781c */ /* 0x000fc80003f6f018 */
[----:B------:R-:W-:-:S04]  /*4d80*/  SEL R250, R250, RZ, P3 ;  /* 0x000000fffafa7207 */ /* 0x000fc80001800000 */
        /* <DEDUP_REMOVED lines=9> */
[----:B------:R-:W4:Y:S11]  /*4e20*/  S2R R250, SR_TID.X ;  /* 0x0000000000fa7919 */ /* 0x000f360000002100 */
[----:B------:R3:W-:Y:S01]  /*4e30*/  LDGSTS.E [R20+0x4000], desc[UR38][R130.64], P6 ;  /* 0x0400000082147fae */ /* 0x0007e2000b1a1026 */
[----:B------:R-:W-:-:S02]  /*4e40*/  ISETP.GE.AND P6, PT, R241, UR4, PT ;  /* 0x00000004f1007c0c */ /* 0x000fc4000bfc6270 */
[----:B----4-:R-:W-:-:S04]  /*4e50*/  LEA.HI R250, R250, 0xe, RZ, 0x1a ;  /* 0x0000000efafa7811 */ /* 0x010fc800078fd0ff */
[----:B------:R-:W-:-:S04]  /*4e60*/  ISETP.GE.AND P2, PT, R250, UR4, PT ;  /* 0x00000004fa007c0c */ /* 0x000fc8000bf46270 */
[----:B------:R-:W-:Y:S02]  /*4e70*/  SEL R250, RZ, 0x4, P2 ;  /* 0x00000004fffa7807 */ /* 0x000fe40001000000 */
[----:B------:R-:W-:-:S04]  /*4e80*/  PLOP3.LUT P2, PT, PT, PT, UP1, 0x80, 0x8 ;  /* 0x000000000008781c */ /* 0x000fc80003f4f018 */
[----:B------:R-:W-:-:S04]  /*4e90*/  SEL R250, R250, RZ, P2 ;  /* 0x000000fffafa7207 */ /* 0x000fc80001000000 */
[----:B------:R-:W-:Y:S02]  /*4ea0*/  ISETP.NE.U32.AND P2, PT, R250, RZ, PT ;  /* 0x000000fffa00720c */ /* 0x000fe40003f45070 */
[----:B------:R-:W-:Y:S02]  /*4eb0*/  SEL R250, RZ, 0x4, P0 ;  /* 0x00000004fffa7807 */ /* 0x000fe40000000000 */
[----:B------:R-:W-:-:S04]  /*4ec0*/  PLOP3.LUT P0, PT, PT, PT, UP1, 0x80, 0x8 ;  /* 0x000000000008781c */ /* 0x000fc80003f0f018 */
[----:B------:R-:W-:-:S04]  /*4ed0*/  SEL R250, R250, RZ, P0 ;  /* 0x000000fffafa7207 */ /* 0x000fc80000000000 */
[----:B------:R-:W-:Y:S01]  /*4ee0*/  ISETP.NE.U32.AND P0, PT, R250, RZ, PT ;  /* 0x000000fffa00720c */ /* 0x000fe20003f05070 */
[----:B------:R3:W-:Y:S01]  /*4ef0*/  LDGSTS.E [R20+0x4008], desc[UR38][R128.64], P2 ;  /* 0x0400800080147fae */ /* 0x0007e200091a1026 */
[----:B------:R-:W-:Y:S01]  /*4f00*/  ISETP.GE.AND P2, PT, R240, UR4, PT ;  /* 0x00000004f0007c0c */ /* 0x000fe2000bf46270 */
[----:B------:R-:W4:Y:S10]  /*4f10*/  S2R R250, SR_TID.X ;  /* 0x0000000000fa7919 */ /* 0x000f340000002100 */
[----:B------:R3:W-:Y:S01]  /*4f20*/  LDGSTS.E [R20+0x6000], desc[UR38][R98.64], P0 ;  /* 0x0600000062147fae */ /* 0x0007e200081a1026 */
[----:B----4-:R-:W-:-:S04]  /*4f30*/  LEA.HI R250, R250, 0x2e, RZ, 0x1a ;  /* 0x0000002efafa7811 */ /* 0x010fc800078fd0ff */
[----:B------:R-:W-:-:S04]  /*4f40*/  ISETP.GE.AND P5, PT, R250, UR4, PT ;  /* 0x00000004fa007c0c */ /* 0x000fc8000bfa6270 */
[----:B------:R-:W-:Y:S02]  /*4f50*/  SEL R250, RZ, 0x4, P5 ;  /* 0x00000004fffa7807 */ /* 0x000fe40002800000 */
[----:B------:R-:W-:-:S04]  /*4f60*/  PLOP3.LUT P5, PT, PT, PT, UP1, 0x80, 0x8 ;  /* 0x000000000008781c */ /* 0x000fc80003faf018 */
        /* <DEDUP_REMOVED lines=24> */
[----:B------:R-:W-:Y:S02]  /*50f0*/  PLOP3.LUT P2, PT, PT, PT, UP1, 0x80, 0x8 ;  /* 0x000000000008781c */ /* 0x000fe40003f4f018 */
[----:B------:R-:W-:Y:S02]  /*5100*/  ISETP.GE.AND P3, PT, R238, UR4, PT ;  /* 0x00000004ee007c0c */ /* 0x000fe4000bf66270 */
[----:B------:R-:W-:-:S04]  /*5110*/  SEL R250, R250, RZ, P2 ;  /* 0x000000fffafa7207 */ /* 0x000fc80001000000 */
[----:B------:R-:W-:Y:S01]  /*5120*/  ISETP.NE.U32.AND P2, PT, R250, RZ, PT ;  /* 0x000000fffa00720c */ /* 0x000fe20003f45070 */
[----:B------:R3:W-:Y:S01]  /*5130*/  LDGSTS.E [R21+0x6000], desc[UR38][R94.64], P6 ;  /* 0x060000005e157fae */ /* 0x0007e2000b1a1026 */
[----:B------:R-:W-:Y:S02]  /*5140*/  LOP3.LUT R250, R4, 0x14, RZ, 0xfc, !PT ;  /* 0x0000001404fa7812 */ /* 0x000fe400078efcff */
[----:B------:R-:W-:Y:S02]  /*5150*/  ISETP.GE.AND P6, PT, R247, UR4, PT ;  /* 0x00000004f7007c0c */ /* 0x000fe4000bfc6270 */
        /* <DEDUP_REMOVED lines=53> */
[----:B------:R-:W4:Y:S11]  /*54b0*/  S2R R250, SR_TID.X ;  /* 0x0000000000fa7919 */ /* 0x000f360000002100 */
[----:B------:R3:W-:Y:S01]  /*54c0*/  LDGSTS.E [R24+0x4000], desc[UR38][R114.64], P4 ;  /* 0x0400000072187fae */ /* 0x0007e2000a1a1026 */
        /* <DEDUP_REMOVED lines=17> */
[----:B------:R-:W-:Y:S01]  /*55e0*/  PLOP3.LUT P0, PT, PT, PT, UP1, 0x80, 0x8 ;  /* 0x000000000008781c */ /* 0x000fe20003f0f018 */
[----:B------:R-:W-:-:S03]  /*55f0*/  UISETP.NE.U32.AND UP1, UPT, UR8, URZ, UPT ;  /* 0x000000ff0800728c */ /* 0x000fc6000bf25070 */
[----:B------:R-:W-:Y:S01]  /*5600*/  SEL R250, R250, RZ, P0 ;  /* 0x000000fffafa7207 */ /* 0x000fe20000000000 */
[----:B------:R-:W-:-:S03]  /*5610*/  UISETP.LT.OR UP2, UPT, UR12, 0x40, UP1 ;  /* 0x000000400c00788c */ /* 0x000fc60008f41670 */
[----:B------:R-:W-:Y:S01]  /*5620*/  ISETP.NE.U32.AND P0, PT, R250, RZ, PT ;  /* 0x000000fffa00720c */ /* 0x000fe20003f05070 */
[----:B------:R3:W-:Y:S01]  /*5630*/  LDGSTS.E [R24+0x6008], desc[UR38][R72.64], P2 ;  /* 0x0600800048187fae */ /* 0x0007e200091a1026 */
[----:B------:R-:W-:Y:S01]  /*5640*/  IMAD.U32 R250, RZ, RZ, UR15 ;  /* 0x0000000ffffa7e24 */ /* 0x000fe2000f8e00ff */
[----:B------:R-:W-:Y:S02]  /*5650*/  PLOP3.LUT P2, PT, PT, PT, UP3, 0x80, 0x8 ;  /* 0x000000000008781c */ /* 0x000fe40003f4f038 */
[----:B------:R-:W0:Y:S01]  /*5660*/  LDGDEPBAR ;  /* 0x00000000000079af */ /* 0x000e220000000000 */
[----:B-1----:R-:W-:-:S07]  /*5670*/  IMAD.WIDE R54, R250, 0x4, R54 ;  /* 0x00000004fa367825 */ /* 0x002fce00078e0236 */
[----:B------:R3:W-:Y:S04]  /*5680*/  LDGSTS.E [R230+0x10000], desc[UR38][R188.64], P0 ;  /* 0x10000000bce67fae */ /* 0x0007e800081a1026 */
        /* <DEDUP_REMOVED lines=30> */
[----:B------:R3:W-:Y:S01]  /*5870*/  LDGSTS.E [R51+0x11f00], desc[UR38][R54.64], P0 ;  /* 0x11f0000036337fae */ /* 0x0007e200081a1026 */
[----:B--2---:R-:W-:-:S03]  /*5880*/  IADD3 R190, P0, PT, R190, UR71, RZ ;  /* 0x00000047bebe7c10 */ /* 0x004fc6000ff1e0ff */
[----:B------:R-:W0:Y:S01]  /*5890*/  LDGDEPBAR ;  /* 0x00000000000079af */ /* 0x000e220000000000 */
[----:B------:R-:W-:Y:S02]  /*58a0*/  IADD3.X R191, PT, PT, R191, UR70, RZ, P0, !PT ;  /* 0x00000046bfbf7c10 */ /* 0x000fe400087fe4ff */
[----:B------:R-:W-:-:S04]  /*58b0*/  ISETP.GE.AND P0, PT, R4, UR17, PT ;  /* 0x0000001104007c0c */ /* 0x000fc8000bf06270 */
[----:B------:R-:W-:-:S04]  /*58c0*/  SEL R250, RZ, 0x4, P0 ;  /* 0x00000004fffa7807 */ /* 0x000fc80000000000 */
[----:B------:R-:W-:-:S04]  /*58d0*/  SEL R250, R250, RZ, P2 ;  /* 0x000000fffafa7207 */ /* 0x000fc80001000000 */
[----:B------:R-:W-:Y:S01]  /*58e0*/  ISETP.NE.U32.AND P0, PT, R250, RZ, PT ;  /* 0x000000fffa00720c */ /* 0x000fe20003f05070 */
[----:B------:R-:W-:-:S04]  /*58f0*/  DEPBAR.LE SB0, 0x2 ;  /* 0x000080800000791a */ /* 0x000fc80000000000 */
[----:B------:R-:W-:Y:S06]  /*5900*/  BAR.SYNC.DEFER_BLOCKING 0x0 ;  /* 0x0000000000007b1d */ /* 0x000fec0000010000 */
[----:B---3--:R-:W-:Y:S05]  /*5910*/  BRA.U UP2, `(.L_x_6) ;  /* 0x0000000102d87547 */ /* 0x008fea000b800000 */
[----:B------:R-:W-:Y:S02]  /*5920*/  USHF.R.U32.HI UR10, URZ, 0x4, UR29 ;  /* 0x00000004ff0a7899 */ /* 0x000fe4000801161d */
[----:B------:R-:W-:Y:S02]  /*5930*/  UIADD3 UR5, UPT, UPT, UR29, 0xc000, URZ ;  /* 0x0000c0001d057890 */ /* 0x000fe4000fffe0ff */
[----:B------:R-:W-:Y:S02]  /*5940*/  USGXT.U32 UR10, UR10, 0xe ;  /* 0x0000000e0a0a789a */ /* 0x000fe40008000000 */
[----:B------:R-:W-:Y:S02]  /*5950*/  USHF.R.U32.HI UR5, URZ, 0x4, UR5 ;  /* 0x00000004ff057899 */ /* 0x000fe40008011605 */
[----:B------:R-:W-:Y:S02]  /*5960*/  UIADD3 UR34, UP2, UPT, UR10, 0x2, URZ ;  /* 0x000000020a227890 */ /* 0x000fe4000ff5e0ff */
[----:B------:R-:W-:Y:S01]  /*5970*/  USGXT.U32 UR8, UR5, 0xe ;  /* 0x0000000e0508789a */ /* 0x000fe20008000000 */
[----:B------:R-:W-:Y:S01]  /*5980*/  UMOV UR4, URZ ;  /* 0x000000ff00047c82 */ /* 0x000fe20008000000 */
[----:B------:R-:W-:Y:S01]  /*5990*/  UMOV UR6, URZ ;  /* 0x000000ff00067c82 */ /* 0x000fe20008000000 */
[----:B------:R-:W-:-:S02]  /*59a0*/  UIADD3.X UR35, UPT, UPT, UR4, 0x40004040, URZ, UP2, !UPT ;  /* 0x4000404004237890 */ /* 0x000fc400097fe4ff */
[----:B------:R-:W-:Y:S01]  /*59b0*/  UIADD3 UR44, UP2, UPT, UR8, 0x2, URZ ;  /* 0x00000002082c7890 */ /* 0x000fe2000ff5e0ff */
[----:B------:R-:W-:Y:S01]  /*59c0*/  UMOV UR4, UR33 ;  /* 0x0000002100047c82 */ /* 0x000fe20008000000 */
[----:B------:R-:W-:Y:S02]  /*59d0*/  UMOV UR5, URZ ;  /* 0x000000ff00057c82 */ /* 0x000fe40008000000 */
[----:B------:R-:W-:Y:S01]  /*59e0*/  UIADD3.X UR45, UPT, UPT, UR6, 0x40004040, URZ, UP2, !UPT ;  /* 0x40004040062d7890 */ /* 0x000fe200097fe4ff */
[----:B------:R-:W-:Y:S01]  /*59f0*/  UMOV UR66, UR4 ;  /* 0x0000000400427c82 */ /* 0x000fe20008000000 */
[----:B------:R-:W-:Y:S02]  /*5a00*/  UIADD3.64 UR4, UPT, UPT, UR34, 0x2, URZ ;  /* 0x0000000222047897 */ /* 0x000fe4000fffe0ff */
[----:B------:R-:W-:Y:S02]  /*5a10*/  UIADD3.64 UR54, UPT, UPT, UR44, 0x2, URZ ;  /* 0x000000022c367897 */ /* 0x000fe4000fffe0ff */
[----:B------:R-:W-:-:S02]  /*5a20*/  UIADD3.64 UR6, UPT, UPT, UR34, 0x4, URZ ;  /* 0x0000000422067897 */ /* 0x000fc4000fffe0ff */
[----:B------:R-:W-:Y:S02]  /*5a30*/  UIADD3.64 UR56, UPT, UPT, UR44, 0x4, URZ ;  /* 0x000000042c387897 */ /* 0x000fe4000fffe0ff */
[----:B------:R-:W-:Y:S02]  /*5a40*/  UIADD3.64 UR46, UPT, UPT, UR34, 0x1fe, URZ ;  /* 0x000001fe222e7897 */ /* 0x000fe4000fffe0ff */
[----:B------:R-:W-:Y:S02]  /*5a50*/  UIADD3.64 UR58, UPT, UPT, UR44, 0x1fe, URZ ;  /* 0x000001fe2c3a7897 */ /* 0x000fe4000fffe0ff */
[----:B------:R-:W-:Y:S02]  /*5a60*/  UIADD3.64 UR48, UPT, UPT, UR34, 0x200, URZ ;  /* 0x0000020022307897 */ /* 0x000fe4000fffe0ff */
[----:B------:R-:W-:Y:S02]  /*5a70*/  UIADD3.64 UR60, UPT, UPT, UR44, 0x200, URZ ;  /* 0x000002002c3c7897 */ /* 0x000fe4000fffe0ff */
[----:B------:R-:W-:-:S02]  /*5a80*/  UIADD3.64 UR50, UPT, UPT, UR34, 0x202, URZ ;  /* 0x0000020222327897 */ /* 0x000fc4000fffe0ff */
[----:B------:R-:W-:Y:S01]  /*5a90*/  UIADD3.64 UR62, UPT, UPT, UR44, 0x202, URZ ;  /* 0x000002022c3e7897 */ /* 0x000fe2000fffe0ff */
[----:B------:R-:W-:Y:S01]  /*5aa0*/  UMOV UR40, 0x0 ;  /* 0x0000000000287882 */ /* 0x000fe20000000000 */
[----:B------:R-:W-:Y:S01]  /*5ab0*/  UMOV UR41, 0x4100910 ;  /* 0x0410091000297882 */ /* 0x000fe20000000000 */
[----:B------:R-:W-:Y:S01]  /*5ac0*/  UIADD3.64 UR52, UPT, UPT, UR34, 0x204, URZ ;  /* 0x0000020422347897 */ /* 0x000fe2000fffe0ff */
[----:B------:R-:W-:Y:S01]  /*5ad0*/  UMOV UR11, 0x40004040 ;  /* 0x40004040000b7882 */ /* 0x000fe20000000000 */
[----:B------:R-:W-:Y:S01]  /*5ae0*/  UIADD3.64 UR64, UPT, UPT, UR44, 0x204, URZ ;  /* 0x000002042c407897 */ /* 0x000fe2000fffe0ff */
[----:B------:R-:W-:Y:S01]  /*5af0*/  UMOV UR9, 0x40004040 ;  /* 0x4000404000097882 */ /* 0x000fe20000000000 */
[----:B------:R-:W-:Y:S01]  /*5b00*/  UMOV UR36, 0x0 ;  /* 0x0000000000247882 */ /* 0x000fe20000000000 */
[----:B------:R-:W-:Y:S01]  /*5b10*/  UMOV UR37, 0x4100910 ;  /* 0x0410091000257882 */ /* 0x000fe20000000000 */
[----:B------:R-:W-:Y:S01]  /*5b20*/  UMOV UR30, 0x0 ;  /* 0x00000000001e7882 */ /* 0x000fe20000000000 */
[----:B------:R-:W-:Y:S01]  /*5b30*/  UMOV UR31, 0x4100910 ;  /* 0x04100910001f7882 */ /* 0x000fe20000000000 */
[----:B------:R1:W-:Y:S01]  /*5b40*/  UTCHMMA gdesc[UR10], gdesc[UR8], tmem[UR27], tmem[UR40], idesc[UR41], !UPT ;  /* 0x00ff28080a0075ea */ /* 0x0003e2000f80001b */
[----:B------:R-:W-:Y:S01]  /*5b50*/  UMOV UR24, 0x0 ;  /* 0x0000000000187882 */ /* 0x000fe20000000000 */
[----:B------:R-:W-:Y:S01]  /*5b60*/  UMOV UR25, 0x4100910 ;  /* 0x0410091000197882 */ /* 0x000fe20000000000 */
[----:B------:R1:W-:Y:S01]  /*5b70*/  UTCHMMA gdesc[UR34], gdesc[UR44], tmem[UR27], tmem[UR36], idesc[UR37], UPT ;  /* 0x00ff242c220075ea */ /* 0x0003e2000b80001b */
        /* <DEDUP_REMOVED lines=12> */
[----:B------:R1:W-:Y:S01]  /*5c40*/  UTCHMMA gdesc[UR50], gdesc[UR62], tmem[UR27], tmem[UR18], idesc[UR19], UPT ;  /* 0x00ff123e320075ea */ /* 0x0003e2000b80001b */
[----:B------:R1:W-:Y:S01]  /*5c50*/  UTCHMMA gdesc[UR52], gdesc[UR64], tmem[UR27], tmem[UR42], idesc[UR43], UPT ;  /* 0x00ff2a40340075ea */ /* 0x0003e2000b80001b */
[----:B------:R1:W-:Y:S01]  /*5c60*/  UTCBAR [UR66], URZ ;  /* 0x000000ff420073e9 */ /* 0x0003e200080000ff */
[----:B------:R-:W-:Y:S01]  /*5c70*/  NOP ;  /* 0x0000000000007918 */ /* 0x000fe20000000000 */
.L_x_6:
[----:B------:R-:W-:Y:S01]  /*5c80*/  BAR.SYNC.DEFER_BLOCKING 0x0 ;  /* 0x0000000000007b1d */ /* 0x000fe20000010000 */
[----:B------:R-:W-:Y:S01]  /*5c90*/  LOP3.LUT R250, R4, 0x2, RZ, 0xfc, !PT ;  /* 0x0000000204fa7812 */ /* 0x000fe200078efcff */
[----:B-1----:R-:W-:Y:S01]  /*5ca0*/  USHF.R.S32.HI UR10, URZ, 0x1f, UR15 ;  /* 0x0000001fff0a7899 */ /* 0x002fe2000801140f */
[----:B------:R-:W-:Y:S01]  /*5cb0*/  PLOP3.LUT P2, PT, PT, PT, UP3, 0x80, 0x8 ;  /* 0x000000000008781c */ /* 0x000fe20003f4f038 */
[----:B------:R-:W-:Y:S01]  /*5cc0*/  USHF.L.U32 UR73, UR15, 0x2, URZ ;  /* 0x000000020f497899 */ /* 0x000fe200080006ff */
[----:B------:R-:W-:Y:S01]  /*5cd0*/  PLOP3.LUT P3, PT, PT, PT, UP3, 0x80, 0x8 ;  /* 0x000000000008781c */ /* 0x000fe20003f6f038 */
[----:B------:R-:W-:Y:S01]  /*5ce0*/  USHF.L.U64.HI UR75, UR15, 0x2, UR10 ;  /* 0x000000020f4b7899 */ /* 0x000fe2000801020a */
[----:B------:R-:W-:Y:S01]  /*5cf0*/  PLOP3.LUT P4, PT, PT, PT, UP3, 0x80, 0x8 ;  /* 0x000000000008781c */ /* 0x000fe20003f8f038 */
[----:B------:R-:W-:Y:S01]  /*5d00*/  UISETP.GE.AND UP2, UPT, UR12, 0x40, UPT ;  /* 0x000000400c00788c */ /* 0x000fe2000bf46270 */
[----:B------:R-:W-:Y:S01]  /*5d10*/  ISETP.GE.AND P5, PT, R243, UR17, PT ;  /* 0x00000011f3007c0c */ /* 0x000fe2000bfa6270 */
[----:B------:R-:W-:Y:S01]  /*5d20*/  UMOV UR7, URZ ;  /* 0x000000ff00077c82 */ /* 0x000fe20008000000 */
[----:B------:R-:W-:-:S04]  /*5d30*/  IADD3 R100, P6, PT, R100, UR71, RZ ;  /* 0x0000004764647c10 */ /* 0x000fc8000ffde0ff */
[----:B------:R-:W-:Y:S01]  /*5d40*/  IADD3.X R101, PT, PT, R101, UR70, RZ, P6, !PT ;  /* 0x0000004665657c10 */ /* 0x000fe2000b7fe4ff */
[----:B------:R-:W-:Y:S01]  /*5d50*/  @!PT LDS RZ, [RZ] ;  /* 0x00000000fffff984 */ /* 0x000fe20000000800 */
[----:B------:R-:W-:Y:S01]  /*5d60*/  @!PT LDS RZ, [RZ] ;  /* 0x00000000fffff984 */ /* 0x000fe20000000800 */
[----:B------:R-:W-:Y:S01]  /*5d70*/  @!PT LDS RZ, [RZ] ;  /* 0x00000000fffff984 */ /* 0x000fe20000000800 */
[----:B------:R1:W-:Y:S01]  /*5d80*/  LDGSTS.E [R229+0x8000], desc[UR38][R190.64], P0 ;  /* 0x08000000bee57fae */ /* 0x0003e200081a1026 */
[----:B------:R-:W-:-:S04]  /*5d90*/  IADD3 R150, P0, PT, R150, UR71, RZ ;  /* 0x0000004796967c10 */ /* 0x000fc8000ff1e0ff */
[----:B------:R-:W-:Y:S02]  /*5da0*/  IADD3.X R151, PT, PT, R151, UR70, RZ, P0, !PT ;  /* 0x0000004697977c10 */ /* 0x000fe400087fe4ff */
[----:B------:R-:W-:Y:S02]  /*5db0*/  ISETP.GE.AND P0, PT, R250, UR17, PT ;  /* 0x00000011fa007c0c */ /* 0x000fe4000bf06270 */
[----:B------:R-:W-:Y:S02]  /*5dc0*/  LOP3.LUT R250, R4, 0x8, RZ, 0xfc, !PT ;  /* 0x0000000804fa7812 */ /* 0x000fe400078efcff */
[----:B-1----:R-:W-:-:S04]  /*5dd0*/  SEL R190, RZ, 0x4, P0 ;  /* 0x00000004ffbe7807 */ /* 0x002fc80000000000 */
[----:B------:R-:W-:Y:S02]  /*5de0*/  SEL R190, R190, RZ, P2 ;  /* 0x000000ffbebe7207 */ /* 0x000fe40001000000 */
[----:B------:R-:W-:Y:S02]  /*5df0*/  ISETP.GE.AND P2, PT, R233, UR17, PT ;  /* 0x00000011e9007c0c */ /* 0x000fe4000bf46270 */
[----:B------:R-:W-:-:S13]  /*5e00*/  ISETP.NE.U32.AND P0, PT, R190, RZ, PT ;  /* 0x000000ffbe00720c */ /* 0x000fda0003f05070 */
[----:B------:R1:W-:Y:S01]  /*5e10*/  LDGSTS.E [R229+0x8008], desc[UR38][R150.64], P0 ;  /* 0x0800800096e57fae */ /* 0x0003e200081a1026 */
[----:B------:R-:W-:-:S04]  /*5e20*/  ISETP.GE.AND P0, PT, R234, UR17, PT ;  /* 0x00000011ea007c0c */ /* 0x000fc8000bf06270 */
[----:B-1----:R-:W-:Y:S02]  /*5e30*/  SEL R151, RZ, 0x4, P0 ;  /* 0x00000004ff977807 */ /* 0x002fe40000000000 */
[----:B------:R-:W-:Y:S02]  /*5e40*/  SEL R150, RZ, 0x4, P2 ;  /* 0x00000004ff967807 */ /* 0x000fe40001000000 */
[----:B------:R-:W-:Y:S02]  /*5e50*/  SEL R151, R151, RZ, P3 ;  /* 0x000000ff97977207 */ /* 0x000fe40001800000 */
[----:B------:R-:W-:Y:S02]  /*5e60*/  SEL R150, R150, RZ, P4 ;  /* 0x000000ff96967207 */ /* 0x000fe40002000000 */
[----:B------:R-:W-:Y:S02]  /*5e70*/  ISETP.NE.U32.AND P0, PT, R151, RZ, PT ;  /* 0x000000ff9700720c */ /* 0x000fe40003f05070 */
[----:B------:R-:W-:-:S02]  /*5e80*/  IADD3 R110, P3, PT, R110, UR71, RZ ;  /* 0x000000476e6e7c10 */ /* 0x000fc4000ff7e0ff */
[----:B------:R-:W-:Y:S02]  /*5e90*/  ISETP.NE.U32.AND P2, PT, R150, RZ, PT ;  /* 0x000000ff9600720c */ /* 0x000fe40003f45070 */
[----:B------:R-:W-:Y:S02]  /*5ea0*/  IADD3.X R111, PT, PT, R111, UR70, RZ, P3, !PT ;  /* 0x000000466f6f7c10 */ /* 0x000fe40009ffe4ff */
[----:B------:R-:W-:Y:S02]  /*5eb0*/  IADD3 R108, P3, PT, R108, UR71, RZ ;  /* 0x000000476c6c7c10 */ /* 0x000fe4000ff7e0ff */
[----:B------:R-:W-:Y:S02]  /*5ec0*/  PLOP3.LUT P4, PT, PT, PT, UP3, 0x80, 0x8 ;  /* 0x000000000008781c */ /* 0x000fe40003f8f038 */
[----:B------:R-:W-:Y:S01]  /*5ed0*/  IADD3.X R109, PT, PT, R109, UR70, RZ, P3, !PT ;  /* 0x000000466d6d7c10 */ /* 0x000fe20009ffe4ff */
[----:B------:R-:W-:Y:S01]  /*5ee0*/  LDGSTS.E [R229+0xa000], desc[UR38][R110.64], P0 ;  /* 0x0a0000006ee57fae */ /* 0x000fe200081a1026 */
[----:B------:R-:W-:-:S02]  /*5ef0*/  ISETP.GE.AND P0, PT, R251, UR17, PT ;  /* 0x00000011fb007c0c */ /* 0x000fc4000bf06270 */
[----:B------:R-:W-:Y:S01]  /*5f00*/  PLOP3.LUT P3, PT, PT, PT, UP3, 0x80, 0x8 ;  /* 0x000000000008781c */ /* 0x000fe20003f6f038 */
[----:B------:R1:W-:Y:S01]  /*5f10*/  LDGSTS.E [R229+0xa008], desc[UR38][R108.64], P2 ;  /* 0x0a0080006ce57fae */ /* 0x0003e200091a1026 */
[----:B------:R-:W-:Y:S02]  /*5f20*/  ISETP.GE.AND P2, PT, R249, UR17, PT ;  /* 0x00000011f9007c0c */ /* 0x000fe4000bf46270 */
[----:B-1----:R-:W-:Y:S02]  /*5f30*/  SEL R109, RZ, 0x4, P0 ;  /* 0x00000004ff6d7807 */ /* 0x002fe40000000000 */
[----:B------:R-:W-:Y:S02]  /*5f40*/  SEL R108, RZ, 0x4, P2 ;  /* 0x00000004ff6c7807 */ /* 0x000fe40001000000 */
[----:B------:R-:W-:Y:S02]  /*5f50*/  SEL R109, R109, RZ, P3 ;  /* 0x000000ff6d6d7207 */ /* 0x000fe40001800000 */
[----:B------:R-:W-:-:S02]  /*5f60*/  SEL R108, R108, RZ, P4 ;  /* 0x000000ff6c6c7207 */ /* 0x000fc40002000000 */
[----:B------:R-:W-:Y:S02]  /*5f70*/  ISETP.NE.U32.AND P0, PT, R109, RZ, PT ;  /* 0x000000ff6d00720c */ /* 0x000fe40003f05070 */
[----:B------:R-:W-:Y:S02]  /*5f80*/  ISETP.NE.U32.AND P2, PT, R108, RZ, PT ;  /* 0x000000ff6c00720c */ /* 0x000fe40003f45070 */
[----:B------:R-:W-:Y:S02]  /*5f90*/  IADD3 R108, P3, PT, R138, UR71, RZ ;  /* 0x000000478a6c7c10 */ /* 0x000fe4000ff7e0ff */
[----:B------:R-:W-:Y:S02]  /*5fa0*/  PLOP3.LUT P4, PT, PT, PT, UP3, 0x80, 0x8 ;  /* 0x000000000008781c */ /* 0x000fe40003f8f038 */
[----:B------:R-:W-:Y:S02]  /*5fb0*/  IADD3.X R109, PT, PT, R139, UR70, RZ, P3, !PT ;  /* 0x000000468b6d7c10 */ /* 0x000fe40009ffe4ff */
[----:B------:R-:W-:-:S03]  /*5fc0*/  IADD3 R110, P3, PT, R136, UR71, RZ ;  /* 0x00000047886e7c10 */ /* 0x000fc6000ff7e0ff */
[----:B------:R1:W-:Y:S01]  /*5fd0*/  LDGSTS.E [R18+0x8000], desc[UR38][R108.64], P0 ;  /* 0x080000006c127fae */ /* 0x0003e200081a1026 */
[----:B------:R-:W-:Y:S02]  /*5fe0*/  ISETP.GE.AND P0, PT, R232, UR17, PT ;  /* 0x00000011e8007c0c */ /* 0x000fe4000bf06270 */
[----:B------:R-:W-:Y:S02]  /*5ff0*/  IADD3.X R111, PT, PT, R137, UR70, RZ, P3, !PT ;  /* 0x00000046896f7c10 */ /* 0x000fe40009ffe4ff */
[----:B------:R-:W-:-:S03]  /*6000*/  PLOP3.LUT P3, PT, PT, PT, UP3, 0x80, 0x8 ;  /* 0x000000000008781c */ /* 0x000fc60003f6f038 */
[----:B------:R-:W-:Y:S01]  /*6010*/  LDGSTS.E [R18+0x8008], desc[UR38][R110.64], P2 ;  /* 0x080080006e127fae */ /* 0x000fe200091a1026 */
[----:B------:R-:W-:Y:S02]  /*6020*/  ISETP.GE.AND P2, PT, R231, UR17, PT ;  /* 0x00000011e7007c0c */ /* 0x000fe4000bf46270 */
[----:B-1----:R-:W-:Y:S02]  /*6030*/  SEL R109, RZ, 0x4, P0 ;  /* 0x00000004ff6d7807 */ /* 0x002fe40000000000 */
[----:B------:R-:W-:Y:S02]  /*6040*/  SEL R108, RZ, 0x4, P2 ;  /* 0x00000004ff6c7807 */ /* 0x000fe40001000000 */
[----:B------:R-:W-:Y:S02]  /*6050*/  SEL R109, R109, RZ, P3 ;  /* 0x000000ff6d6d7207 */ /* 0x000fe40001800000 */
[----:B------:R-:W-:Y:S02]  /*6060*/  IADD3 R106, P3, PT, R106, UR71, RZ ;  /* 0x000000476a6a7c10 */ /* 0x000fe4000ff7e0ff */
[----:B------:R-:W-:-:S02]  /*6070*/  ISETP.NE.U32.AND P0, PT, R109, RZ, PT ;  /* 0x000000ff6d00720c */ /* 0x000fc40003f05070 */
[----:B------:R-:W-:Y:S02]  /*6080*/  IADD3.X R107, PT, PT, R107, UR70, RZ, P3, !PT ;  /* 0x000000466b6b7c10 */ /* 0x000fe40009ffe4ff */
[----:B------:R-:W-:Y:S02]  /*6090*/  SEL R108, R108, RZ, P4 ;  /* 0x000000ff6c6c7207 */ /* 0x000fe40002000000 */
[----:B------:R-:W-:Y:S02]  /*60a0*/  IADD3 R104, P3, PT, R104, UR71, RZ ;  /* 0x0000004768687c10 */ /* 0x000fe4000ff7e0ff */
[----:B------:R-:W-:Y:S02]  /*60b0*/  ISETP.NE.U32.AND P2, PT, R108, RZ, PT ;  /* 0x000000ff6c00720c */ /* 0x000fe40003f45070 */
[----:B------:R-:W-:Y:S02]  /*60c0*/  IADD3.X R105, PT, PT, R105, UR70, RZ, P3, !PT ;  /* 0x0000004669697c10 */ /* 0x000fe40009ffe4ff */
[----:B------:R-:W-:Y:S01]  /*60d0*/  PLOP3.LUT P3, PT, PT, PT, UP3, 0x80, 0x8 ;  /* 0x000000000008781c */ /* 0x000fe20003f6f038 */
[----:B------:R-:W-:Y:S01]  /*60e0*/  LDGSTS.E [R18+0xa000], desc[UR38][R106.64], P0 ;  /* 0x0a0000006a127fae */ /* 0x000fe200081a1026 */
[----:B------:R-:W-:-:S02]  /*60f0*/  ISETP.GE.AND P0, PT, R250, UR17, PT ;  /* 0x00000011fa007c0c */ /* 0x000fc4000bf06270 */
[----:B------:R-:W1:Y:S02]  /*6100*/  S2R R250, SR_TID.X ;  /* 0x0000000000fa7919 */ /* 0x000e640000002100 */
[----:B------:R-:W-:-:S03]  /*6110*/  SEL R108, RZ, 0x4, P0 ;  /* 0x00000004ff6c7807 */ /* 0x000fc60000000000 */
[----:B------:R2:W-:Y:S01]  /*6120*/  LDGSTS.E [R18+0xa008], desc[UR38][R104.64], P2 ;  /* 0x0a00800068127fae */ /* 0x0005e200091a1026 */
[----:B------:R-:W-:-:S04]  /*6130*/  PLOP3.LUT P2, PT, PT, PT, UP3, 0x80, 0x8 ;  /* 0x000000000008781c */ /* 0x000fc80003f4f038 */
[----:B------:R-:W-:-:S04]  /*6140*/  SEL R108, R108, RZ, P2 ;  /* 0x000000ff6c6c7207 */ /* 0x000fc80001000000 */
[----:B------:R-:W-:Y:S02]  /*6150*/  ISETP.NE.U32.AND P2, PT, R108, RZ, PT ;  /* 0x000000ff6c00720c */ /* 0x000fe40003f45070 */
[----:B------:R-:W-:Y:S02]  /*6160*/  IADD3 R108, P6, PT, R128, UR71, RZ ;  /* 0x00000047806c7c10 */ /* 0x000fe4000ffde0ff */
[----:B--2---:R-:W-:Y:S02]  /*6170*/  IADD3 R104, P0, PT, R134, UR71, RZ ;  /* 0x0000004786687c10 */ /* 0x004fe4000ff1e0ff */
[----:B------:R-:W-:Y:S02]  /*6180*/  IADD3.X R109, PT, PT, R129, UR70, RZ, P6, !PT ;  /* 0x00000046816d7c10 */ /* 0x000fe4000b7fe4ff */
[----:B------:R-:W-:Y:S02]  /*6190*/  IADD3.X R105, PT, PT, R135, UR70, RZ, P0, !PT ;  /* 0x0000004687697c10 */ /* 0x000fe400087fe4ff */
[----:B------:R-:W-:-:S03]  /*61a0*/  IADD3 R98, P6, PT, R98, UR71, RZ ;  /* 0x0000004762627c10 */ /* 0x000fc6000ffde0ff */
[----:B------:R2:W-:Y:S01]  /*61b0*/  LDGSTS.E [R19+0x8000], desc[UR38][R104.64], P2 ;  /* 0x0800000068137fae */ /* 0x0005e200091a1026 */
[----:B------:R-:W-:Y:S02]  /*61c0*/  PLOP3.LUT P2, PT, PT, PT, UP3, 0x80, 0x8 ;  /* 0x000000000008781c */ /* 0x000fe40003f4f038 */
[----:B------:R-:W-:Y:S02]  /*61d0*/  IADD3.X R99, PT, PT, R99, UR70, RZ, P6, !PT ;  /* 0x0000004663637c10 */ /* 0x000fe4000b7fe4ff */
[----:B------:R-:W-:Y:S02]  /*61e0*/  PLOP3.LUT P6, PT, PT, PT, UP3, 0x80, 0x8 ;  /* 0x000000000008781c */ /* 0x000fe40003fcf038 */
[----:B-1----:R-:W-:-:S04]  /*61f0*/  LEA.HI R250, R250, 0xe, RZ, 0x1a ;  /* 0x0000000efafa7811 */ /* 0x002fc800078fd0ff */
[----:B------:R-:W-:Y:S02]  /*6200*/  ISETP.GE.AND P0, PT, R250, UR17, PT ;  /* 0x00000011fa007c0c */ /* 0x000fe4000bf06270 */
[----:B------:R-:W-:Y:S02]  /*6210*/  LOP3.LUT R250, R4, 0xa, RZ, 0xfc, !PT ;  /* 0x0000000a04fa7812 */ /* 0x000fe400078efcff */
[----:B------:R-:W-:Y:S02]  /*6220*/  SEL R18, RZ, 0x4, P0 ;  /* 0x00000004ff127807 */ /* 0x000fe40000000000 */
[----:B------:R-:W-:Y:S02]  /*6230*/  ISETP.GE.AND P0, PT, R250, UR17, PT ;  /* 0x00000011fa007c0c */ /* 0x000fe4000bf06270 */
[----:B------:R-:W-:Y:S02]  /*6240*/  SEL R18, R18, RZ, P2 ;  /* 0x000000ff12127207 */ /* 0x000fe40001000000 */
[----:B------:R-:W-:-:S02]  /*6250*/  PLOP3.LUT P2, PT, PT, PT, UP3, 0x80, 0x8 ;  /* 0x000000000008781c */ /* 0x000fc40003f4f038 */
[----:B------:R-:W-:Y:S02]  /*6260*/  ISETP.NE.U32.AND P4, PT, R18, RZ, PT ;  /* 0x000000ff1200720c */ /* 0x000fe40003f85070 */
[----:B------:R-:W-:Y:S02]  /*6270*/  SEL R18, RZ, 0x4, P0 ;  /* 0x00000004ff127807 */ /* 0x000fe40000000000 */
[----:B------:R-:W-:Y:S02]  /*6280*/  ISETP.GE.AND P0, PT, R244, UR17, PT ;  /* 0x00000011f4007c0c */ /* 0x000fe4000bf06270 */
[----:B------:R-:W-:Y:S02]  /*6290*/  SEL R18, R18, RZ, P2 ;  /* 0x000000ff12127207 */ /* 0x000fe40001000000 */
[----:B--2---:R-:W-:Y:S02]  /*62a0*/  SEL R104, RZ, 0x4, P0 ;  /* 0x00000004ff687807 */ /* 0x004fe40000000000 */
[----:B------:R-:W-:-:S02]  /*62b0*/  ISETP.NE.U32.AND P0, PT, R18, RZ, PT ;  /* 0x000000ff1200720c */ /* 0x000fc40003f05070 */
[----:B------:R-:W-:Y:S02]  /*62c0*/  SEL R18, R104, RZ, P3 ;  /* 0x000000ff68127207 */ /* 0x000fe40001800000 */
[----:B------:R-:W-:Y:S02]  /*62d0*/  LOP3.LUT R250, R4, 0xc, RZ, 0xfc, !PT ;  /* 0x0000000c04fa7812 */ /* 0x000fe400078efcff */
[----:B------:R-:W-:Y:S02]  /*62e0*/  ISETP.NE.U32.AND P2, PT, R18, RZ, PT ;  /* 0x000000ff1200720c */ /* 0x000fe40003f45070 */
[----:B------:R-:W-:Y:S02]  /*62f0*/  SEL R18, RZ, 0x4, P5 ;  /* 0x00000004ff127807 */ /* 0x000fe40002800000 */
[----:B------:R-:W-:Y:S02]  /*6300*/  IADD3 R106, P5, PT, R130, UR71, RZ ;  /* 0x00000047826a7c10 */ /* 0x000fe4000ffbe0ff */
[----:B------:R-:W-:-:S02]  /*6310*/  IADD3 R104, P3, PT, R132, UR71, RZ ;  /* 0x0000004784687c10 */ /* 0x000fc4000ff7e0ff */
[----:B------:R-:W-:Y:S02]  /*6320*/  IADD3.X R107, PT, PT, R131, UR70, RZ, P5, !PT ;  /* 0x00000046836b7c10 */ /* 0x000fe4000affe4ff */
[----:B------:R-:W-:Y:S02]  /*6330*/  ISETP.GE.AND P5, PT, R250, UR17, PT ;  /* 0x00000011fa007c0c */ /* 0x000fe4000bfa6270 */
[----:B------:R-:W1:Y:S01]  /*6340*/  S2R R250, SR_TID.X ;  /* 0x0000000000fa7919 */ /* 0x000e620000002100 */
[----:B------:R-:W-:Y:S02]  /*6350*/  IADD3.X R105, PT, PT, R133, UR70, RZ, P3, !PT ;  /* 0x0000004685697c10 */ /* 0x000fe40009ffe4ff */
[----:B------:R-:W-:-:S03]  /*6360*/  IADD3 R102, P3, PT, R102, UR71, RZ ;  /* 0x0000004766667c10 */ /* 0x000fc6000ff7e0ff */
[----:B------:R2:W-:Y:S01]  /*6370*/  LDGSTS.E [R19+0x8008], desc[UR38][R104.64], P0 ;  /* 0x0800800068137fae */ /* 0x0005e200081a1026 */
[----:B------:R-:W-:Y:S02]  /*6380*/  IADD3.X R103, PT, PT, R103, UR70, RZ, P3, !PT ;  /* 0x0000004667677c10 */ /* 0x000fe40009ffe4ff */
[----:B------:R-:W-:-:S03]  /*6390*/  PLOP3.LUT P3, PT, PT, PT, UP3, 0x80, 0x8 ;  /* 0x000000000008781c */ /* 0x000fc60003f6f038 */
[----:B------:R-:W-:Y:S01]  /*63a0*/  LDGSTS.E [R19+0xa000], desc[UR38][R102.64], P2 ;  /* 0x0a00000066137fae */ /* 0x000fe200091a1026 */
[----:B------:R-:W-:Y:S02]  /*63b0*/  SEL R18, R18, RZ, P3 ;  /* 0x000000ff12127207 */ /* 0x000fe40001800000 */
[----:B------:R-:W-:Y:S02]  /*63c0*/  PLOP3.LUT P2, PT, PT, PT, UP3, 0x80, 0x8 ;  /* 0x000000000008781c */ /* 0x000fe40003f4f038 */
[----:B------:R-:W-:Y:S02]  /*63d0*/  ISETP.NE.U32.AND P3, PT, R18, RZ, PT ;  /* 0x000000ff1200720c */ /* 0x000fe40003f65070 */
[----:B------:R-:W-:Y:S02]  /*63e0*/  SEL R18, RZ, 0x4, P5 ;  /* 0x00000004ff127807 */ /* 0x000fe40002800000 */
[----:B------:R-:W-:Y:S02]  /*63f0*/  IADD3 R96, P5, PT, R96, UR71, RZ ;  /* 0x0000004760607c10 */ /* 0x000fe4000ffbe0ff */
[----:B------:R-:W-:-:S02]  /*6400*/  SEL R18, R18, RZ, P6 ;  /* 0x000000ff12127207 */ /* 0x000fc40003000000 */
[----:B------:R-:W-:Y:S02]  /*6410*/  IADD3.X R97, PT, PT, R97, UR70, RZ, P5, !PT ;  /* 0x0000004661617c10 */ /* 0x000fe4000affe4ff */
[----:B------:R-:W-:Y:S02]  /*6420*/  ISETP.NE.U32.AND P5, PT, R18, RZ, PT ;  /* 0x000000ff1200720c */ /* 0x000fe40003fa5070 */
[----:B------:R-:W-:Y:S01]  /*6430*/  IADD3 R110, P6, PT, R126, UR71, RZ ;  /* 0x000000477e6e7c10 */ /* 0x000fe2000ffde0ff */
[----:B------:R3:W-:Y:S01]  /*6440*/  LDGSTS.E [R19+0xa008], desc[UR38][R100.64], P3 ;  /* 0x0a00800064137fae */ /* 0x0007e200099a1026 */
[C---:B-1----:R-:W-:Y:S02]  /*6450*/  LEA.HI R191, R250.reuse, 0x2e, RZ, 0x1a ;  /* 0x0000002efabf7811 */ /* 0x042fe400078fd0ff */
[----:B------:R-:W-:Y:S02]  /*6460*/  LEA.HI R250, R250, 0x1e, RZ, 0x1a ;  /* 0x0000001efafa7811 */ /* 0x000fe400078fd0ff */
[----:B------:R-:W-:-:S02]  /*6470*/  ISETP.GE.AND P0, PT, R191, UR17, PT ;  /* 0x00000011bf007c0c */ /* 0x000fc4000bf06270 */
[----:B------:R-:W-:Y:S02]  /*6480*/  ISETP.GE.AND P3, PT, R250, UR17, PT ;  /* 0x00000011fa007c0c */ /* 0x000fe4000bf66270 */
[----:B------:R-:W-:Y:S01]  /*6490*/  SEL R18, RZ, 0x4, P0 ;  /* 0x00000004ff127807 */ /* 0x000fe20000000000 */
[----:B------:R-:W-:Y:S01]  /*64a0*/  LDGSTS.E [R20+0x8000], desc[UR38][R106.64], P5 ;  /* 0x080000006a147fae */ /* 0x000fe2000a9a1026 */
[----:B------:R-:W-:Y:S02]  /*64b0*/  ISETP.GE.AND P0, PT, R242, UR17, PT ;  /* 0x00000011f2007c0c */ /* 0x000fe4000bf06270 */
[----:B------:R-:W-:Y:S01]  /*64c0*/  SEL R18, R18, RZ, P2 ;  /* 0x000000ff12127207 */ /* 0x000fe20001000000 */
[----:B------:R-:W-:Y:S01]  /*64d0*/  LDGSTS.E [R20+0x8008], desc[UR38][R108.64], P4 ;  /* 0x080080006c147fae */ /* 0x000fe2000a1a1026 */
[----:B------:R-:W-:Y:S02]  /*64e0*/  SEL R126, RZ, 0x4, P3 ;  /* 0x00000004ff7e7807 */ /* 0x000fe40001800000 */
[----:B------:R-:W-:-:S02]  /*64f0*/  PLOP3.LUT P3, PT, PT, PT, UP3, 0x80, 0x8 ;  /* 0x000000000008781c */ /* 0x000fc40003f6f038 */
[----:B--2---:R-:W-:Y:S02]  /*6500*/  SEL R104, RZ, 0x4, P0 ;  /* 0x00000004ff687807 */ /* 0x004fe40000000000 */
[----:B------:R-:W-:Y:S02]  /*6510*/  IADD3.X R111, PT, PT, R127, UR70, RZ, P6, !PT ;  /* 0x000000467f6f7c10 */ /* 0x000fe4000b7fe4ff */
[----:B------:R-:W-:Y:S02]  /*6520*/  PLOP3.LUT P6, PT, PT, PT, UP3, 0x80, 0x8 ;  /* 0x000000000008781c */ /* 0x000fe40003fcf038 */
[----:B------:R-:W-:Y:S02]  /*6530*/  ISETP.NE.U32.AND P2, PT, R18, RZ, PT ;  /* 0x000000ff1200720c */ /* 0x000fe40003f45070 */
[----:B------:R-:W-:Y:S02]  /*6540*/  IADD3 R18, P0, PT, R124, UR71, RZ ;  /* 0x000000477c127c10 */ /* 0x000fe4000ff1e0ff */
[----:B------:R-:W-:-:S02]  /*6550*/  SEL R104, R104, RZ, P3 ;  /* 0x000000ff68687207 */ /* 0x000fc40001800000 */
[----:B------:R-:W-:Y:S02]  /*6560*/  SEL R126, R126, RZ, P6 ;  /* 0x000000ff7e7e7207 */ /* 0x000fe40003000000 */
[----:B------:R-:W-:Y:S02]  /*6570*/  IADD3 R94, P6, PT, R94, UR71, RZ ;  /* 0x000000475e5e7c10 */ /* 0x000fe4000ffde0ff */
[----:B---3--:R-:W-:Y:S02]  /*6580*/  IADD3.X R19, PT, PT, R125, UR70, RZ, P0, !PT ;  /* 0x000000467d137c10 */ /* 0x008fe400087fe4ff */
[----:B------:R-:W-:Y:S02]  /*6590*/  ISETP.NE.U32.AND P0, PT, R104, RZ, PT ;  /* 0x000000ff6800720c */ /* 0x000fe40003f05070 */
[----:B------:R-:W-:Y:S02]  /*65a0*/  LOP3.LUT R191, R4, 0x10, RZ, 0xfc, !PT ;  /* 0x0000001004bf7812 */ /* 0x000fe400078efcff */
[----:B------:R-:W-:-:S02]  /*65b0*/  IADD3 R92, P5, PT, R92, UR71, RZ ;  /* 0x000000475c5c7c10 */ /* 0x000fc4000ffbe0ff */
[----:B------:R-:W-:Y:S02]  /*65c0*/  LOP3.LUT R250, R4, 0x12, RZ, 0xfc, !PT ;  /* 0x0000001204fa7812 */ /* 0x000fe400078efcff */
[----:B------:R-:W-:Y:S02]  /*65d0*/  IADD3 R100, P4, PT, R122, UR71, RZ ;  /* 0x000000477a647c10 */ /* 0x000fe4000ff9e0ff */
[----:B------:R-:W-:Y:S02]  /*65e0*/  IADD3.X R95, PT, PT, R95, UR70, RZ, P6, !PT ;  /* 0x000000465f5f7c10 */ /* 0x000fe4000b7fe4ff */
[----:B------:R-:W-:Y:S01]  /*65f0*/  ISETP.GE.AND P6, PT, R191, UR17, PT ;  /* 0x00000011bf007c0c */ /* 0x000fe2000bfc6270 */
[----:B------:R1:W-:Y:S01]  /*6600*/  LDGSTS.E [R20+0xa000], desc[UR38][R98.64], P0 ;  /* 0x0a00000062147fae */ /* 0x0003e200081a1026 */
[----:B------:R-:W-:Y:S02]  /*6610*/  IADD3.X R93, PT, PT, R93, UR70, RZ, P5, !PT ;  /* 0x000000465d5d7c10 */ /* 0x000fe4000affe4ff */
[----:B------:R-:W-:Y:S01]  /*6620*/  ISETP.GE.AND P5, PT, R250, UR17, PT ;  /* 0x00000011fa007c0c */ /* 0x000fe2000bfa6270 */
[----:B------:R2:W-:Y:S01]  /*6630*/  LDGSTS.E [R20+0xa008], desc[UR38][R96.64], P2 ;  /* 0x0a00800060147fae */ /* 0x0005e200091a1026 */
[----:B------:R-:W-:-:S02]  /*6640*/  IADD3.X R101, PT, PT, R123, UR70, RZ, P4, !PT ;  /* 0x000000467b657c10 */ /* 0x000fc4000a7fe4ff */
[----:B------:R-:W-:Y:S02]  /*6650*/  IADD3 R102, P4, PT, R120, UR71, RZ ;  /* 0x0000004778667c10 */ /* 0x000fe4000ff9e0ff */
[----:B------:R-:W-:Y:S02]  /*6660*/  SEL R104, RZ, 0x4, P6 ;  /* 0x00000004ff687807 */ /* 0x000fe40003000000 */
[----:B------:R-:W-:Y:S02]  /*6670*/  PLOP3.LUT P6, PT, PT, PT, UP3, 0x80, 0x8 ;  /* 0x000000000008781c */ /* 0x000fe40003fcf038 */
[----:B------:R-:W-:Y:S02]  /*6680*/  SEL R120, RZ, 0x4, P5 ;  /* 0x00000004ff787807 */ /* 0x000fe40002800000 */
[----:B------:R-:W-:Y:S02]  /*6690*/  IADD3 R90, P5, PT, R90, UR71, RZ ;  /* 0x000000475a5a7c10 */ /* 0x000fe4000ffbe0ff */
[----:B------:R-:W-:-:S02]  /*66a0*/  IADD3.X R103, PT, PT, R121, UR70, RZ, P4, !PT ;  /* 0x0000004679677c10 */ /* 0x000fc4000a7fe4ff */
[----:B------:R-:W-:Y:S02]  /*66b0*/  PLOP3.LUT P4, PT, PT, PT, UP3, 0x80, 0x8 ;  /* 0x000000000008781c */ /* 0x000fe40003f8f038 */
[----:B------:R-:W-:Y:S02]  /*66c0*/  SEL R105, R104, RZ, P6 ;  /* 0x000000ff68697207 */ /* 0x000fe40003000000 */
[----:B------:R-:W-:Y:S02]  /*66d0*/  IADD3 R104, P6, PT, R118, UR71, RZ ;  /* 0x0000004776687c10 */ /* 0x000fe4000ffde0ff */
[----:B-1----:R-:W-:Y:S02]  /*66e0*/  IADD3 R98, P0, PT, R116, UR71, RZ ;  /* 0x0000004774627c10 */ /* 0x002fe4000ff1e0ff */
[----:B------:R-:W-:Y:S02]  /*66f0*/  IADD3.X R91, PT, PT, R91, UR70, RZ, P5, !PT ;  /* 0x000000465b5b7c10 */ /* 0x000fe4000affe4ff */
[----:B------:R-:W-:-:S02]  /*6700*/  IADD3 R88, P5, PT, R88, UR71, RZ ;  /* 0x0000004758587c10 */ /* 0x000fc4000ffbe0ff */
[----:B------:R-:W-:Y:S02]  /*6710*/  SEL R120, R120, RZ, P4 ;  /* 0x000000ff78787207 */ /* 0x000fe40002000000 */
[----:B------:R-:W-:Y:S02]  /*6720*/  IADD3 R84, P2, PT, R84, UR71, RZ ;  /* 0x0000004754547c10 */ /* 0x000fe4000ff5e0ff */
[----:B------:R-:W-:Y:S02]  /*6730*/  ISETP.NE.U32.AND P4, PT, R105, RZ, PT ;  /* 0x000000ff6900720c */ /* 0x000fe40003f85070 */
[----:B------:R-:W-:Y:S02]  /*6740*/  IADD3.X R105, PT, PT, R119, UR70, RZ, P6, !PT ;  /* 0x0000004677697c10 */ /* 0x000fe4000b7fe4ff */
[----:B------:R-:W-:Y:S02]  /*6750*/  IADD3.X R99, PT, PT, R117, UR70, RZ, P0, !PT ;  /* 0x0000004675637c10 */ /* 0x000fe400087fe4ff */
[----:B------:R-:W-:-:S02]  /*6760*/  ISETP.GE.AND P6, PT, R241, UR17, PT ;  /* 0x00000011f1007c0c */ /* 0x000fc4000bfc6270 */
[----:B------:R-:W-:Y:S02]  /*6770*/  ISETP.GE.AND P0, PT, R240, UR17, PT ;  /* 0x00000011f0007c0c */ /* 0x000fe4000bf06270 */
[----:B------:R-:W-:Y:S02]  /*6780*/  IADD3.X R89, PT, PT, R89, UR70, RZ, P5, !PT ;  /* 0x0000004659597c10 */ /* 0x000fe4000affe4ff */
[----:B------:R-:W-:Y:S01]  /*6790*/  IADD3.X R85, PT, PT, R85, UR70, RZ, P2, !PT ;  /* 0x0000004655557c10 */ /* 0x000fe200097fe4ff */
[----:B------:R-:W-:Y:S01]  /*67a0*/  LDGSTS.E [R21+0x8000], desc[UR38][R110.64], P4 ;  /* 0x080000006e157fae */ /* 0x000fe2000a1a1026 */
[----:B------:R-:W-:Y:S02]  /*67b0*/  ISETP.NE.U32.AND P5, PT, R120, RZ, PT ;  /* 0x000000ff7800720c */ /* 0x000fe40003fa5070 */
[----:B------:R-:W-:Y:S02]  /*67c0*/  IADD3 R80, P2, PT, R80, UR71, RZ ;  /* 0x0000004750507c10 */ /* 0x000fe4000ff5e0ff */
[----:B------:R-:W-:-:S02]  /*67d0*/  SEL R106, RZ, 0x4, P6 ;  /* 0x00000004ff6a7807 */ /* 0x000fc40003000000 */
[----:B------:R-:W-:Y:S02]  /*67e0*/  SEL R107, RZ, 0x4, P0 ;  /* 0x00000004ff6b7807 */ /* 0x000fe40000000000 */
[----:B--2---:R-:W-:Y:S02]  /*67f0*/  IADD3 R96, P0, PT, R114, UR71, RZ ;  /* 0x0000004772607c10 */ /* 0x004fe4000ff1e0ff */
[----:B------:R-:W-:Y:S02]  /*6800*/  PLOP3.LUT P6, PT, PT, PT, UP3, 0x80, 0x8 ;  /* 0x000000000008781c */ /* 0x000fe40003fcf038 */
[----:B------:R-:W-:Y:S01]  /*6810*/  IADD3.X R81, PT, PT, R81, UR70, RZ, P2, !PT ;  /* 0x0000004651517c10 */ /* 0x000fe200097fe4ff */
[----:B------:R1:W-:Y:S01]  /*6820*/  LDGSTS.E [R21+0x8008], desc[UR38][R18.64], P5 ;  /* 0x0800800012157fae */ /* 0x0003e2000a9a1026 */
[----:B------:R-:W-:Y:S02]  /*6830*/  PLOP3.LUT P2, PT, PT, PT, UP3, 0x80, 0x8 ;  /* 0x000000000008781c */ /* 0x000fe40003f4f038 */
[----:B------:R-:W-:-:S02]  /*6840*/  IADD3.X R97, PT, PT, R115, UR70, RZ, P0, !PT ;  /* 0x0000004673617c10 */ /* 0x000fc400087fe4ff */
[----:B------:R-:W-:Y:S02]  /*6850*/  SEL R20, R106, RZ, P6 ;  /* 0x000000ff6a147207 */ /* 0x000fe40003000000 */
[----:B------:R-:W-:Y:S02]  /*6860*/  LOP3.LUT R250, R4, 0x14, RZ, 0xfc, !PT ;  /* 0x0000001404fa7812 */ /* 0x000fe400078efcff */
[----:B------:R-:W-:Y:S02]  /*6870*/  IADD3 R106, P0, PT, R112, UR71, RZ ;  /* 0x00000047706a7c10 */ /* 0x000fe4000ff1e0ff */
[----:B------:R-:W-:Y:S02]  /*6880*/  SEL R108, R107, RZ, P2 ;  /* 0x000000ff6b6c7207 */ /* 0x000fe40001000000 */
[----:B------:R-:W-:Y:S02]  /*6890*/  ISETP.NE.U32.AND P2, PT, R20, RZ, PT ;  /* 0x000000ff1400720c */ /* 0x000fe40003f45070 */
[----:B------:R-:W-:-:S02]  /*68a0*/  ISETP.GE.AND P4, PT, R250, UR17, PT ;  /* 0x00000011fa007c0c */ /* 0x000fc4000bf86270 */
[----:B------:R-:W-:Y:S02]  /*68b0*/  IADD3.X R107, PT, PT, R113, UR70, RZ, P0, !PT ;  /* 0x00000046716b7c10 */ /* 0x000fe400087fe4ff */
[----:B------:R-:W-:Y:S02]  /*68c0*/  ISETP.NE.U32.AND P0, PT, R108, RZ, PT ;  /* 0x000000ff6c00720c */ /* 0x000fe40003f05070 */
[----:B------:R-:W-:Y:S02]  /*68d0*/  ISETP.GE.AND P5, PT, R248, UR17, PT ;  /* 0x00000011f8007c0c */ /* 0x000fe4000bfa6270 */
[----:B------:R-:W-:Y:S02]  /*68e0*/  SEL R20, RZ, 0x4, P4 ;  /* 0x00000004ff147807 */ /* 0x000fe40002000000 */
[----:B------:R-:W-:Y:S01]  /*68f0*/  PLOP3.LUT P4, PT, PT, PT, UP3, 0x80, 0x8 ;  /* 0x000000000008781c */ /* 0x000fe20003f8f038 */
[----:B------:R-:W-:Y:S01]  /*6900*/  LDGSTS.E [R21+0xa000], desc[UR38][R94.64], P2 ;  /* 0x0a0000005e157fae */ /* 0x000fe200091a1026 */
[----:B------:R-:W-:-:S02]  /*6910*/  IADD3 R76, P6, PT, R76, UR71, RZ ;  /* 0x000000474c4c7c10 */ /* 0x000fc4000ffde0ff */
[----:B------:R-:W-:Y:S02]  /*6920*/  SEL R108, RZ, 0x4, P5 ;  /* 0x00000004ff6c7807 */ /* 0x000fe40002800000 */
[----:B------:R-:W-:Y:S01]  /*6930*/  PLOP3.LUT P5, PT, PT, PT, UP3, 0x80, 0x8 ;  /* 0x000000000008781c */ /* 0x000fe20003faf038 */
[----:B------:R2:W-:Y:S01]  /*6940*/  LDGSTS.E [R21+0xa008], desc[UR38][R92.64], P0 ;  /* 0x0a0080005c157fae */ /* 0x0005e200081a1026 */
[----:B------:R-:W-:Y:S02]  /*6950*/  SEL R20, R20, RZ, P4 ;  /* 0x000000ff14147207 */ /* 0x000fe40002000000 */
[----:B------:R-:W-:Y:S02]  /*6960*/  IADD3.X R77, PT, PT, R77, UR70, RZ, P6, !PT ;  /* 0x000000464d4d7c10 */ /* 0x000fe4000b7fe4ff */
[----:B-1----:R-:W-:Y:S02]  /*6970*/  IADD3 R18, P4, PT, R72, UR71, RZ ;  /* 0x0000004748127c10 */ /* 0x002fe4000ff9e0ff */
[----:B------:R-:W-:-:S02]  /*6980*/  IADD3 R72, P6, PT, R188, UR73, RZ ;  /* 0x00000049bc487c10 */ /* 0x000fc4000ffde0ff */
[----:B------:R-:W-:Y:S02]  /*6990*/  SEL R108, R108, RZ, P5 ;  /* 0x000000ff6c6c7207 */ /* 0x000fe40002800000 */
[----:B------:R-:W-:Y:S02]  /*69a0*/  ISETP.NE.U32.AND P5, PT, R20, RZ, PT ;  /* 0x000000ff1400720c */ /* 0x000fe40003fa5070 */
[----:B------:R-:W-:Y:S02]  /*69b0*/  IADD3.X R19, PT, PT, R73, UR70, RZ, P4, !PT ;  /* 0x0000004649137c10 */ /* 0x000fe4000a7fe4ff */
[----:B------:R-:W-:Y:S02]  /*69c0*/  IADD3 R20, P2, PT, R180, UR73, RZ ;  /* 0x00000049b4147c10 */ /* 0x000fe4000ff5e0ff */
[----:B------:R-:W-:Y:S02]  /*69d0*/  IADD3.X R73, PT, PT, R189, UR75, RZ, P6, !PT ;  /* 0x0000004bbd497c10 */ /* 0x000fe4000b7fe4ff */
[----:B------:R-:W-:-:S02]  /*69e0*/  ISETP.NE.U32.AND P4, PT, R108, RZ, PT ;  /* 0x000000ff6c00720c */ /* 0x000fc40003f85070 */
[----:B--2---:R-:W-:Y:S02]  /*69f0*/  IADD3 R92, P0, PT, R172, UR73, RZ ;  /* 0x00000049ac5c7c10 */ /* 0x004fe4000ff1e0ff */
[----:B------:R-:W-:Y:S01]  /*6a00*/  ISETP.GE.AND P6, PT, R239, UR17, PT ;  /* 0x00000011ef007c0c */ /* 0x000fe2000bfc6270 */
[----:B------:R1:W-:Y:S01]  /*6a10*/  LDGSTS.E [R22+0x8000], desc[UR38][R100.64], P5 ;  /* 0x0800000064167fae */ /* 0x0003e2000a9a1026 */
[----:B------:R-:W-:Y:S02]  /*6a20*/  IADD3.X R21, PT, PT, R181, UR75, RZ, P2, !PT ;  /* 0x0000004bb5157c10 */ /* 0x000fe400097fe4ff */
[----:B------:R-:W-:Y:S02]  /*6a30*/  ISETP.GE.AND P2, PT, R238, UR17, PT ;  /* 0x00000011ee007c0c */ /* 0x000fe4000bf46270 */
[----:B------:R-:W-:Y:S02]  /*6a40*/  IADD3.X R93, PT, PT, R173, UR75, RZ, P0, !PT ;  /* 0x0000004bad5d7c10 */ /* 0x000fe400087fe4ff */
[----:B------:R-:W-:Y:S01]  /*6a50*/  SEL R110, RZ, 0x4, P6 ;  /* 0x00000004ff6e7807 */ /* 0x000fe20003000000 */
[----:B------:R2:W-:Y:S01]  /*6a60*/  LDGSTS.E [R22+0x8008], desc[UR38][R102.64], P4 ;  /* 0x0800800066167fae */ /* 0x0005e2000a1a1026 */
[----:B------:R-:W-:-:S02]  /*6a70*/  IADD3 R94, P0, PT, R164, UR73, RZ ;  /* 0x00000049a45e7c10 */ /* 0x000fc4000ff1e0ff */
[----:B------:R-:W-:Y:S02]  /*6a80*/  PLOP3.LUT P6, PT, PT, PT, UP3, 0x80, 0x8 ;  /* 0x000000000008781c */ /* 0x000fe40003fcf038 */
[----:B------:R-:W-:Y:S02]  /*6a90*/  SEL R111, RZ, 0x4, P2 ;  /* 0x00000004ff6f7807 */ /* 0x000fe40001000000 */
[----:B------:R-:W-:Y:S02]  /*6aa0*/  IADD3 R108, P2, PT, R156, UR73, RZ ;  /* 0x000000499c6c7c10 */ /* 0x000fe4000ff5e0ff */
[----:B------:R-:W-:Y:S02]  /*6ab0*/  IADD3.X R95, PT, PT, R165, UR75, RZ, P0, !PT ;  /* 0x0000004ba55f7c10 */ /* 0x000fe400087fe4ff */
[----:B------:R-:W-:Y:S02]  /*6ac0*/  SEL R110, R110, RZ, P6 ;  /* 0x000000ff6e6e7207 */ /* 0x000fe40003000000 */
[----:B------:R-:W-:-:S02]  /*6ad0*/  PLOP3.LUT P0, PT, PT, PT, UP3, 0x80, 0x8 ;  /* 0x000000000008781c */ /* 0x000fc40003f0f038 */
[----:B------:R-:W-:Y:S02]  /*6ae0*/  IADD3 R68, P6, PT, R68, UR73, RZ ;  /* 0x0000004944447c10 */ /* 0x000fe4000ffde0ff */
[----:B------:R-:W-:Y:S02]  /*6af0*/  IADD3.X R109, PT, PT, R157, UR75, RZ, P2, !PT ;  /* 0x0000004b9d6d7c10 */ /* 0x000fe400097fe4ff */
[----:B------:R-:W-:Y:S02]  /*6b00*/  IADD3 R82, P2, PT, R82, UR73, RZ ;  /* 0x0000004952527c10 */ /* 0x000fe4000ff5e0ff */
[----:B------:R-:W-:Y:S02]  /*6b10*/  SEL R111, R111, RZ, P0 ;  /* 0x000000ff6f6f7207 */ /* 0x000fe40000000000 */
[----:B------:R-:W-:Y:S02]  /*6b20*/  IADD3.X R69, PT, PT, R69, UR75, RZ, P6, !PT ;  /* 0x0000004b45457c10 */ /* 0x000fe4000b7fe4ff */
[----:B-1----:R-:W-:-:S02]  /*6b30*/  IADD3 R100, P4, PT, R186, UR73, RZ ;  /* 0x00000049ba647c10 */ /* 0x002fc4000ff9e0ff */
[----:B------:R-:W-:Y:S02]  /*6b40*/  IADD3 R60, P6, PT, R60, UR73, RZ ;  /* 0x000000493c3c7c10 */ /* 0x000fe4000ffde0ff */
[----:B------:R-:W-:Y:S02]  /*6b50*/  ISETP.NE.U32.AND P0, PT, R110, RZ, PT ;  /* 0x000000ff6e00720c */ /* 0x000fe40003f05070 */
[----:B------:R-:W-:Y:S02]  /*6b60*/  ISETP.GE.AND P5, PT, R247, UR17, PT ;  /* 0x00000011f7007c0c */ /* 0x000fe4000bfa6270 */
[----:B------:R-:W-:Y:S02]  /*6b70*/  IADD3.X R83, PT, PT, R83, UR75, RZ, P2, !PT ;  /* 0x0000004b53537c10 */ /* 0x000fe400097fe4ff */
[----:B------:R-:W-:Y:S02]  /*6b80*/  ISETP.NE.U32.AND P2, PT, R111, RZ, PT ;  /* 0x000000ff6f00720c */ /* 0x000fe40003f45070 */
[----:B------:R-:W-:-:S02]  /*6b90*/  IADD3.X R101, PT, PT, R187, UR75, RZ, P4, !PT ;  /* 0x0000004bbb657c10 */ /* 0x000fc4000a7fe4ff */
[----:B------:R-:W-:Y:S02]  /*6ba0*/  IADD3.X R61, PT, PT, R61, UR75, RZ, P6, !PT ;  /* 0x0000004b3d3d7c10 */ /* 0x000fe4000b7fe4ff */
[----:B--2---:R-:W-:Y:S01]  /*6bb0*/  IADD3 R102, P4, PT, R178, UR73, RZ ;  /* 0x00000049b2667c10 */ /* 0x004fe2000ff9e0ff */
[----:B------:R-:W-:Y:S01]  /*6bc0*/  LDGSTS.E [R22+0xa000], desc[UR38][R90.64], P0 ;  /* 0x0a0000005a167fae */ /* 0x000fe200081a1026 */
[----:B------:R-:W-:Y:S02]  /*6bd0*/  ISETP.GE.AND P6, PT, R246, UR17, PT ;  /* 0x00000011f6007c0c */ /* 0x000fe4000bfc6270 */
[----:B------:R-:W-:Y:S02]  /*6be0*/  SEL R112, RZ, 0x4, P5 ;  /* 0x00000004ff707807 */ /* 0x000fe40002800000 */
[----:B------:R-:W-:Y:S01]  /*6bf0*/  PLOP3.LUT P5, PT, PT, PT, UP3, 0x80, 0x8 ;  /* 0x000000000008781c */ /* 0x000fe20003faf038 */
[----:B------:R1:W-:Y:S01]  /*6c00*/  LDGSTS.E [R22+0xa008], desc[UR38][R88.64], P2 ;  /* 0x0a00800058167fae */ /* 0x0003e200091a1026 */
[----:B------:R-:W-:-:S02]  /*6c10*/  IADD3.X R103, PT, PT, R179, UR75, RZ, P4, !PT ;  /* 0x0000004bb3677c10 */ /* 0x000fc4000a7fe4ff */
[----:B------:R-:W-:Y:S02]  /*6c20*/  SEL R114, RZ, 0x4, P6 ;  /* 0x00000004ff727807 */ /* 0x000fe40003000000 */
[----:B------:R-:W-:Y:S02]  /*6c30*/  PLOP3.LUT P4, PT, PT, PT, UP3, 0x80, 0x8 ;  /* 0x000000000008781c */ /* 0x000fe40003f8f038 */
[----:B------:R-:W-:Y:S02]  /*6c40*/  SEL R113, R112, RZ, P5 ;  /* 0x000000ff70717207 */ /* 0x000fe40002800000 */
[----:B------:R-:W-:Y:S02]  /*6c50*/  IADD3 R110, P6, PT, R170, UR73, RZ ;  /* 0x00000049aa6e7c10 */ /* 0x000fe4000ffde0ff */
[----:B------:R-:W-:Y:S02]  /*6c60*/  IADD3 R112, P5, PT, R162, UR73, RZ ;  /* 0x00000049a2707c10 */ /* 0x000fe4000ffbe0ff */
[----:B------:R-:W-:-:S02]  /*6c70*/  SEL R115, R114, RZ, P4 ;  /* 0x000000ff72737207 */ /* 0x000fc40002000000 */
[----:B------:R-:W-:Y:S02]  /*6c80*/  ISETP.NE.U32.AND P4, PT, R113, RZ, PT ;  /* 0x000000ff7100720c */ /* 0x000fe40003f85070 */
[----:B------:R-:W-:Y:S02]  /*6c90*/  IADD3 R78, P0, PT, R78, UR73, RZ ;  /* 0x000000494e4e7c10 */ /* 0x000fe4000ff1e0ff */
[----:B------:R-:W-:Y:S02]  /*6ca0*/  IADD3.X R111, PT, PT, R171, UR75, RZ, P6, !PT ;  /* 0x0000004bab6f7c10 */ /* 0x000fe4000b7fe4ff */
[----:B------:R-:W-:Y:S02]  /*6cb0*/  IADD3.X R113, PT, PT, R163, UR75, RZ, P5, !PT ;  /* 0x0000004ba3717c10 */ /* 0x000fe4000affe4ff */
[----:B------:R-:W-:Y:S02]  /*6cc0*/  IADD3 R114, P6, PT, R154, UR73, RZ ;  /* 0x000000499a727c10 */ /* 0x000fe4000ffde0ff */
[----:B------:R-:W-:-:S02]  /*6cd0*/  ISETP.NE.U32.AND P5, PT, R115, RZ, PT ;  /* 0x000000ff7300720c */ /* 0x000fc40003fa5070 */
[----:B------:R-:W-:Y:S01]  /*6ce0*/  ISETP.GE.AND P2, PT, R237, UR17, PT ;  /* 0x00000011ed007c0c */ /* 0x000fe2000bf46270 */
[----:B------:R2:W-:Y:S01]  /*6cf0*/  LDGSTS.E [R23+0x8000], desc[UR38][R104.64], P4 ;  /* 0x0800000068177fae */ /* 0x0005e2000a1a1026 */
[----:B------:R-:W-:Y:S02]  /*6d00*/  IADD3.X R79, PT, PT, R79, UR75, RZ, P0, !PT ;  /* 0x0000004b4f4f7c10 */ /* 0x000fe400087fe4ff */
[----:B------:R-:W-:Y:S02]  /*6d10*/  ISETP.GE.AND P0, PT, R236, UR17, PT ;  /* 0x00000011ec007c0c */ /* 0x000fe4000bf06270 */
[----:B------:R-:W-:Y:S02]  /*6d20*/  IADD3.X R115, PT, PT, R155, UR75, RZ, P6, !PT ;  /* 0x0000004b9b737c10 */ /* 0x000fe4000b7fe4ff */
[----:B------:R-:W-:Y:S02]  /*6d30*/  SEL R116, RZ, 0x4, P2 ;  /* 0x00000004ff747807 */ /* 0x000fe40001000000 */
[----:B------:R-:W-:Y:S01]  /*6d40*/  IADD3 R66, P6, PT, R66, UR73, RZ ;  /* 0x0000004942427c10 */ /* 0x000fe2000ffde0ff */
[----:B------:R3:W-:Y:S01]  /*6d50*/  LDGSTS.E [R23+0x8008], desc[UR38][R98.64], P5 ;  /* 0x0800800062177fae */ /* 0x0007e2000a9a1026 */
[----:B------:R-:W-:-:S02]  /*6d60*/  IADD3 R58, P2, PT, R58, UR73, RZ ;  /* 0x000000493a3a7c10 */ /* 0x000fc4000ff5e0ff */
[----:B------:R-:W-:Y:S02]  /*6d70*/  SEL R117, RZ, 0x4, P0 ;  /* 0x00000004ff757807 */ /* 0x000fe40000000000 */
[----:B------:R-:W-:Y:S02]  /*6d80*/  PLOP3.LUT P0, PT, PT, PT, UP3, 0x80, 0x8 ;  /* 0x000000000008781c */ /* 0x000fe40003f0f038 */
[----:B------:R-:W-:Y:S02]  /*6d90*/  IADD3.X R67, PT, PT, R67, UR75, RZ, P6, !PT ;  /* 0x0000004b43437c10 */ /* 0x000fe4000b7fe4ff */
[----:B------:R-:W-:Y:S02]  /*6da0*/  IADD3.X R59, PT, PT, R59, UR75, RZ, P2, !PT ;  /* 0x0000004b3b3b7c10 */ /* 0x000fe400097fe4ff */
[----:B-1----:R-:W-:Y:S02]  /*6db0*/  IADD3 R88, P6, PT, R184, UR73, RZ ;  /* 0x00000049b8587c10 */ /* 0x002fe4000ffde0ff */
[----:B------:R-:W-:-:S02]  /*6dc0*/  PLOP3.LUT P2, PT, PT, PT, UP3, 0x80, 0x8 ;  /* 0x000000000008781c */ /* 0x000fc40003f4f038 */
[----:B--2---:R-:W-:Y:S02]  /*6dd0*/  IADD3 R104, P4, PT, R160, UR73, RZ ;  /* 0x00000049a0687c10 */ /* 0x004fe4000ff9e0ff */
[----:B------:R-:W-:Y:S02]  /*6de0*/  SEL R22, R116, RZ, P0 ;  /* 0x000000ff74167207 */ /* 0x000fe40000000000 */
[----:B------:R-:W-:Y:S02]  /*6df0*/  IADD3 R90, P0, PT, R176, UR73, RZ ;  /* 0x00000049b05a7c10 */ /* 0x000fe4000ff1e0ff */
[----:B------:R-:W-:Y:S02]  /*6e00*/  IADD3.X R89, PT, PT, R185, UR75, RZ, P6, !PT ;  /* 0x0000004bb9597c10 */ /* 0x000fe4000b7fe4ff */
[----:B------:R-:W-:Y:S02]  /*6e10*/  SEL R117, R117, RZ, P2 ;  /* 0x000000ff75757207 */ /* 0x000fe40001000000 */
[----:B------:R-:W-:-:S02]  /*6e20*/  ISETP.GE.AND P5, PT, R245, UR17, PT ;  /* 0x00000011f5007c0c */ /* 0x000fc4000bfa6270 */
[----:B------:R-:W-:Y:S02]  /*6e30*/  IADD3 R116, P6, PT, R168, UR73, RZ ;  /* 0x00000049a8747c10 */ /* 0x000fe4000ffde0ff */
[----:B------:R-:W-:Y:S02]  /*6e40*/  IADD3.X R105, PT, PT, R161, UR75, RZ, P4, !PT ;  /* 0x0000004ba1697c10 */ /* 0x000fe4000a7fe4ff */
[----:B------:R-:W-:Y:S02]  /*6e50*/  ISETP.NE.U32.AND P2, PT, R22, RZ, PT ;  /* 0x000000ff1600720c */ /* 0x000fe40003f45070 */
[----:B------:R-:W-:Y:S02]  /*6e60*/  ISETP.GE.AND P4, PT, R235, UR17, PT ;  /* 0x00000011eb007c0c */ /* 0x000fe4000bf86270 */
[----:B------:R-:W-:Y:S02]  /*6e70*/  IADD3.X R91, PT, PT, R177, UR75, RZ, P0, !PT ;  /* 0x0000004bb15b7c10 */ /* 0x000fe400087fe4ff */
[----:B------:R-:W-:-:S02]  /*6e80*/  ISETP.NE.U32.AND P0, PT, R117, RZ, PT ;  /* 0x000000ff7500720c */ /* 0x000fc40003f05070 */
[----:B------:R-:W-:Y:S02]  /*6e90*/  SEL R22, RZ, 0x4, P5 ;  /* 0x00000004ff167807 */ /* 0x000fe40002800000 */
[----:B------:R-:W-:Y:S02]  /*6ea0*/  IADD3.X R117, PT, PT, R169, UR75, RZ, P6, !PT ;  /* 0x0000004ba9757c10 */ /* 0x000fe4000b7fe4ff */
[----:B------:R-:W-:Y:S01]  /*6eb0*/  IADD3 R74, P5, PT, R74, UR73, RZ ;  /* 0x000000494a4a7c10 */ /* 0x000fe2000ffbe0ff */
[----:B------:R-:W-:Y:S01]  /*6ec0*/  LDGSTS.E [R23+0xa000], desc[UR38][R84.64], P2 ;  /* 0x0a00000054177fae */ /* 0x000fe200091a1026 */
[----:B---3--:R-:W-:Y:S02]  /*6ed0*/  IADD3 R98, P6, PT, R152, UR73, RZ ;  /* 0x0000004998627c10 */ /* 0x008fe4000ffde0ff */
[----:B------:R-:W-:Y:S02]  /*6ee0*/  SEL R118, RZ, 0x4, P4 ;  /* 0x00000004ff767807 */ /* 0x000fe40002000000 */
[----:B------:R-:W-:Y:S01]  /*6ef0*/  PLOP3.LUT P4, PT, PT, PT, UP3, 0x80, 0x8 ;  /* 0x000000000008781c */ /* 0x000fe20003f8f038 */
[----:B------:R1:W-:Y:S01]  /*6f00*/  LDGSTS.E [R23+0xa008], desc[UR38][R80.64], P0 ;  /* 0x0a00800050177fae */ /* 0x0003e200081a1026 */
[----:B------:R-:W-:-:S02]  /*6f10*/  IADD3.X R75, PT, PT, R75, UR75, RZ, P5, !PT ;  /* 0x0000004b4b4b7c10 */ /* 0x000fc4000affe4ff */
[----:B------:R-:W-:Y:S02]  /*6f20*/  IADD3.X R99, PT, PT, R153, UR75, RZ, P6, !PT ;  /* 0x0000004b99637c10 */ /* 0x000fe4000b7fe4ff */
[----:B------:R-:W-:Y:S02]  /*6f30*/  PLOP3.LUT P5, PT, PT, PT, UP3, 0x80, 0x8 ;  /* 0x000000000008781c */ /* 0x000fe40003faf038 */
[----:B------:R-:W-:Y:S02]  /*6f40*/  IADD3 R64, P6, PT, R64, UR73, RZ ;  /* 0x0000004940407c10 */ /* 0x000fe4000ffde0ff */
[----:B------:R-:W-:Y:S02]  /*6f50*/  SEL R22, R22, RZ, P4 ;  /* 0x000000ff16167207 */ /* 0x000fe40002000000 */
[----:B------:R-:W-:Y:S02]  /*6f60*/  IADD3 R56, P4, PT, R56, UR73, RZ ;  /* 0x0000004938387c10 */ /* 0x000fe4000ff9e0ff */
[----:B------:R-:W-:-:S02]  /*6f70*/  SEL R119, R118, RZ, P5 ;  /* 0x000000ff76777207 */ /* 0x000fc40002800000 */
[----:B------:R-:W-:Y:S02]  /*6f80*/  IADD3.X R65, PT, PT, R65, UR75, RZ, P6, !PT ;  /* 0x0000004b41417c10 */ /* 0x000fe4000b7fe4ff */
[----:B------:R-:W-:Y:S02]  /*6f90*/  ISETP.NE.U32.AND P5, PT, R22, RZ, PT ;  /* 0x000000ff1600720c */ /* 0x000fe40003fa5070 */
[----:B------:R-:W-:Y:S02]  /*6fa0*/  IADD3 R118, P6, PT, R182, UR73, RZ ;  /* 0x00000049b6767c10 */ /* 0x000fe4000ffde0ff */
[----:B------:R-:W-:Y:S02]  /*6fb0*/  IADD3 R22, P2, PT, R174, UR73, RZ ;  /* 0x00000049ae167c10 */ /* 0x000fe4000ff5e0ff */
[----:B------:R-:W-:Y:S02]  /*6fc0*/  IADD3.X R57, PT, PT, R57, UR75, RZ, P4, !PT ;  /* 0x0000004b39397c10 */ /* 0x000fe4000a7fe4ff */
[----:B------:R-:W-:-:S02]  /*6fd0*/  ISETP.GE.AND P0, PT, R252, UR17, PT ;  /* 0x00000011fc007c0c */ /* 0x000fc4000bf06270 */
[----:B------:R-:W-:Y:S02]  /*6fe0*/  ISETP.NE.U32.AND P4, PT, R119, RZ, PT ;  /* 0x000000ff7700720c */ /* 0x000fe40003f85070 */
[----:B------:R-:W-:Y:S01]  /*6ff0*/  IADD3.X R119, PT, PT, R183, UR75, RZ, P6, !PT ;  /* 0x0000004bb7777c10 */ /* 0x000fe2000b7fe4ff */
[----:B------:R2:W-:Y:S01]  /*7000*/  LDGSTS.E [R24+0x8000], desc[UR38][R96.64], P5 ;  /* 0x0800000060187fae */ /* 0x0005e2000a9a1026 */
[----:B-1----:R-:W-:Y:S02]  /*7010*/  IADD3.X R23, PT, PT, R175, UR75, RZ, P2, !PT ;  /* 0x0000004baf177c10 */ /* 0x002fe400097fe4ff */
[----:B------:R-:W-:Y:S02]  /*7020*/  IADD3 R80, P6, PT, R166, UR73, RZ ;  /* 0x00000049a6507c10 */ /* 0x000fe4000ffde0ff */
[----:B------:R-:W-:Y:S02]  /*7030*/  ISETP.GE.AND P2, PT, R142, UR17, PT ;  /* 0x000000118e007c0c */ /* 0x000fe4000bf46270 */
[----:B------:R-:W-:-:S02]  /*7040*/  SEL R120, RZ, 0x4, P0 ;  /* 0x00000004ff787807 */ /* 0x000fc40000000000 */
[----:B------:R-:W-:Y:S02]  /*7050*/  IADD3 R84, P0, PT, R158, UR73, RZ ;  /* 0x000000499e547c10 */ /* 0x000fe4000ff1e0ff */
[----:B------:R-:W-:Y:S02]  /*7060*/  IADD3.X R81, PT, PT, R167, UR75, RZ, P6, !PT ;  /* 0x0000004ba7517c10 */ /* 0x000fe4000b7fe4ff */
[----:B------:R-:W-:Y:S02]  /*7070*/  SEL R121, RZ, 0x4, P2 ;  /* 0x00000004ff797807 */ /* 0x000fe40001000000 */
[----:B------:R-:W-:Y:S02]  /*7080*/  IADD3 R86, P6, PT, R86, UR73, RZ ;  /* 0x0000004956567c10 */ /* 0x000fe4000ffde0ff */
[----:B------:R-:W-:Y:S02]  /*7090*/  PLOP3.LUT P2, PT, PT, PT, UP3, 0x80, 0x8 ;  /* 0x000000000008781c */ /* 0x000fe40003f4f038 */
[----:B------:R-:W-:-:S02]  /*70a0*/  IADD3.X R85, PT, PT, R159, UR75, RZ, P0, !PT ;  /* 0x0000004b9f557c10 */ /* 0x000fc400087fe4ff */
[----:B------:R-:W-:Y:S01]  /*70b0*/  PLOP3.LUT P0, PT, PT, PT, UP3, 0x80, 0x8 ;  /* 0x000000000008781c */ /* 0x000fe20003f0f038 */
[----:B------:R-:W-:Y:S01]  /*70c0*/  UISETP.GE.AND UP3, UPT, UR12, 0x80, UPT ;  /* 0x000000800c00788c */ /* 0x000fe2000bf66270 */
[----:B------:R-:W-:Y:S02]  /*70d0*/  IADD3.X R87, PT, PT, R87, UR75, RZ, P6, !PT ;  /* 0x0000004b57577c10 */ /* 0x000fe4000b7fe4ff */
[----:B------:R-:W-:Y:S02]  /*70e0*/  SEL R120, R120, RZ, P2 ;  /* 0x000000ff78787207 */ /* 0x000fe40001000000 */
[----:B------:R-:W-:Y:S02]  /*70f0*/  IADD3 R62, P6, PT, R62, UR73, RZ ;  /* 0x000000493e3e7c10 */ /* 0x000fe4000ffde0ff */
[----:B------:R-:W-:Y:S02]  /*7100*/  ISETP.NE.U32.AND P3, PT, R126, RZ, PT ;  /* 0x000000ff7e00720c */ /* 0x000fe40003f65070 */
[----:B------:R-:W-:-:S02]  /*7110*/  SEL R121, R121, RZ, P0 ;  /* 0x000000ff79797207 */ /* 0x000fc40000000000 */
[----:B------:R-:W-:Y:S02]  /*7120*/  ISETP.NE.U32.AND P0, PT, R120, RZ, PT ;  /* 0x000000ff7800720c */ /* 0x000fe40003f05070 */
[----:B------:R-:W-:Y:S02]  /*7130*/  IADD3.X R63, PT, PT, R63, UR75, RZ, P6, !PT ;  /* 0x0000004b3f3f7c10 */ /* 0x000fe4000b7fe4ff */
[----:B------:R-:W-:Y:S02]  /*7140*/  ISETP.NE.U32.AND P6, PT, R121, RZ, PT ;  /* 0x000000ff7900720c */ /* 0x000fe40003fc5070 */
[----:B------:R-:W-:-:S03]  /*7150*/  IADD3 R70, P2, PT, R70, UR73, RZ ;  /* 0x0000004946467c10 */ /* 0x000fc6000ff5e0ff */
[----:B------:R2:W-:Y:S01]  /*7160*/  LDGSTS.E [R24+0x8008], desc[UR38][R106.64], P3 ;  /* 0x080080006a187fae */ /* 0x0005e200099a1026 */
[----:B------:R-:W-:Y:S02]  /*7170*/  IADD3.X R71, PT, PT, R71, UR75, RZ, P2, !PT ;  /* 0x0000004b47477c10 */ /* 0x000fe400097fe4ff */
[----:B------:R-:W-:Y:S01]  /*7180*/  IADD3 R54, P2, PT, R54, UR73, RZ ;  /* 0x0000004936367c10 */ /* 0x000fe2000ff5e0ff */
[----:B------:R2:W-:Y:S03]  /*7190*/  LDGSTS.E [R24+0xa000], desc[UR38][R76.64], P4 ;  /* 0x0a0000004c187fae */ /* 0x0005e6000a1a1026 */
[----:B------:R-:W-:Y:S01]  /*71a0*/  IADD3.X R55, PT, PT, R55, UR75, RZ, P2, !PT ;  /* 0x0000004b37377c10 */ /* 0x000fe200097fe4ff */
[----:B------:R2:W-:Y:S04]  /*71b0*/  LDGSTS.E [R24+0xa008], desc[UR38][R18.64], P0 ;  /* 0x0a00800012187fae */ /* 0x0005e800081a1026 */
[----:B------:R-:W0:Y:S04]  /*71c0*/  LDGDEPBAR ;  /* 0x00000000000079af */ /* 0x000e280000000000 */
        /* <DEDUP_REMOVED lines=32> */
[----:B------:R-:W0:Y:S01]  /*73d0*/  LDGDEPBAR ;  /* 0x00000000000079af */ /* 0x000e220000000000 */
[----:B------:R-:W-:Y:S05]  /*73e0*/  BRA.U !UP3, `(.L_x_7) ;  /* 0x000000310b5c7547 */ /* 0x000fea000b800000 */
[----:B------:R-:W3:Y:S01]  /*73f0*/  LDL.LU R191, [R1] ;  /* 0x0000000001bf7983 */ /* 0x000ee20000300800 */
[----:B------:R-:W1:Y:S03]  /*7400*/  LDCU.128 UR4, c[0x0][0x380] ;  /* 0x00007000ff0477ac */ /* 0x000e660008000c00 */
[----:B------:R-:W4:Y:S01]  /*7410*/  LDL.LU R250, [R1+0x4] ;  /* 0x0000040001fa7983 */ /* 0x000f220000300800 */
[----:B--2---:R-:W-:Y:S01]  /*7420*/  SHF.R.S32.HI R62, RZ, 0x1f, R6 ;  /* 0x0000001fff3e7819 */ /* 0x004fe20000011406 */
[----:B------:R-:W-:Y:S01]  /*7430*/  IMAD R108, R240, UR16, RZ ;  /* 0x00000010f06c7c24 */ /* 0x000fe2000f8e02ff */
[C---:B------:R-:W-:Y:S01]  /*7440*/  IADD3 R137, P0, PT, R6.reuse, R50, RZ ;  /* 0x0000003206897210 */ /* 0x040fe20007f1e0ff */
[----:B------:R-:W-:Y:S01]  /*7450*/  IMAD R110, R241, UR16, RZ ;  /* 0x00000010f16e7c24 */ /* 0x000fe2000f8e02ff */
[----:B------:R-:W-:Y:S01]  /*7460*/  IADD3 R139, P6, PT, R6, R205, RZ ;  /* 0x000000cd068b7210 */ /* 0x000fe20007fde0ff */
[----:B------:R-:W-:Y:S01]  /*7470*/  IMAD R112, R242, UR16, RZ ;  /* 0x00000010f2707c24 */ /* 0x000fe2000f8e02ff */
[----:B------:R-:W-:Y:S01]  /*7480*/  IADD3 R133, P3, PT, R6, R33, RZ ;  /* 0x0000002106857210 */ /* 0x000fe20007f7e0ff */
[----:B------:R-:W-:Y:S01]  /*7490*/  IMAD R114, R243, UR16, RZ ;  /* 0x00000010f3727c24 */ /* 0x000fe2000f8e02ff */
[----:B------:R-:W-:Y:S01]  /*74a0*/  LEA.HI.X.SX32 R138, R50, R62, 0x1, P0 ;  /* 0x0000003e328a7211 */ /* 0x000fe200000f0eff */
[----:B------:R-:W-:Y:S01]  /*74b0*/  IMAD R116, R244, UR16, RZ ;  /* 0x00000010f4747c24 */ /* 0x000fe2000f8e02ff */
[C---:B------:R-:W-:Y:S01]  /*74c0*/  IADD3 R135, P2, PT, R6.reuse, R42, RZ ;  /* 0x0000002a06877210 */ /* 0x040fe20007f5e0ff */
[----:B------:R-:W-:Y:S01]  /*74d0*/  IMAD R118, R231, UR16, RZ ;  /* 0x00000010e7767c24 */ /* 0x000fe2000f8e02ff */
[----:B------:R-:W-:Y:S01]  /*74e0*/  IADD3 R156, P4, PT, R6, R199, RZ ;  /* 0x000000c7069c7210 */ /* 0x000fe20007f9e0ff */
[----:B------:R-:W-:Y:S01]  /*74f0*/  IMAD R120, R232, UR16, RZ ;  /* 0x00000010e8787c24 */ /* 0x000fe2000f8e02ff */
[C---:B------:R-:W-:Y:S01]  /*7500*/  IADD3 R23, P0, PT, R6.reuse, R32, RZ ;  /* 0x0000002006177210 */ /* 0x040fe20007f1e0ff */
[----:B------:R-:W-:Y:S01]  /*7510*/  IMAD R122, R233, UR16, RZ ;  /* 0x00000010e97a7c24 */ /* 0x000fe2000f8e02ff */
[-C--:B------:R-:W-:Y:S01]  /*7520*/  LEA.HI.X.SX32 R205, R205, R62.reuse, 0x1, P6 ;  /* 0x0000003ecdcd7211 */ /* 0x080fe200030f0eff */
[----:B-1----:R-:W-:Y:S01]  /*7530*/  UIMAD.WIDE.U32 UR8, UR15, 0xc, UR6 ;  /* 0x0000000c0f0878a5 */ /* 0x002fe2000f8e0006 */
[-C--:B------:R-:W-:Y:S01]  /*7540*/  LEA.HI.X.SX32 R134, R33, R62.reuse, 0x1, P3 ;  /* 0x0000003e21867211 */ /* 0x080fe200018f0eff */
[----:B------:R-:W-:Y:S01]  /*7550*/  USHF.R.S32.HI UR7, URZ, 0x1f, UR12 ;  /* 0x0000001fff077899 */ /* 0x000fe2000801140c */
[C---:B------:R-:W-:Y:S01]  /*7560*/  IADD3 R154, P5, PT, R6.reuse, R49, RZ ;  /* 0x00000031069a7210 */ /* 0x040fe20007fbe0ff */
[----:B------:R-:W-:Y:S01]  /*7570*/  IMAD R162, R245, UR16, RZ ;  /* 0x00000010f5a27c24 */ /* 0x000fe2000f8e02ff */
[----:B------:R-:W-:Y:S01]  /*7580*/  IADD3 R152, P6, PT, R6, R41, RZ ;  /* 0x0000002906987210 */ /* 0x000fe20007fde0ff */
[----:B------:R-:W-:Y:S01]  /*7590*/  IMAD R164, R246, UR16, RZ ;  /* 0x00000010f6a47c24 */ /* 0x000fe2000f8e02ff */
[----:B------:R-:W-:Y:S01]  /*75a0*/  LEA.HI.X.SX32 R136, R42, R62, 0x1, P2 ;  /* 0x0000003e2a887211 */ /* 0x000fe200010f0eff */
[----:B------:R-:W-:Y:S01]  /*75b0*/  IMAD R166, R247, UR16, RZ ;  /* 0x00000010f7a67c24 */ /* 0x000fe2000f8e02ff */
[----:B------:R-:W-:Y:S01]  /*75c0*/  IADD3 R19, P3, PT, R6, R48, RZ ;  /* 0x0000003006137210 */ /* 0x000fe20007f7e0ff */
[----:B------:R-:W-:Y:S01]  /*75d0*/  IMAD R168, R248, UR16, RZ ;  /* 0x00000010f8a87c24 */ /* 0x000fe2000f8e02ff */
[-C--:B------:R-:W-:Y:S01]  /*75e0*/  LEA.HI.X.SX32 R199, R199, R62.reuse, 0x1, P4 ;  /* 0x0000003ec7c77211 */ /* 0x080fe200020f0eff */
[----:B------:R-:W-:Y:S01]  /*75f0*/  ULEA.HI UR7, UR7, UR12, URZ, 0x6 ;  /* 0x0000000c07077291 */ /* 0x000fe2000f8f30ff */
[----:B------:R-:W-:Y:S01]  /*7600*/  LEA.HI.X.SX32 R159, R32, R62, 0x1, P0 ;  /* 0x0000003e209f7211 */ /* 0x000fe200000f0eff */
[----:B------:R-:W-:Y:S01]  /*7610*/  UIMAD.WIDE.U32 UR14, UR14, 0xc, UR4 ;  /* 0x0000000c0e0e78a5 */ /* 0x000fe2000f8e0004 */
[C---:B------:R-:W-:Y:S01]  /*7620*/  IADD3 R21, P2, PT, R6.reuse, R200, RZ ;  /* 0x000000c806157210 */ /* 0x040fe20007f5e0ff */
[----:B------:R-:W-:Y:S01]  /*7630*/  USHF.R.S32.HI UR7, URZ, 0x6, UR7 ;  /* 0x00000006ff077899 */ /* 0x000fe20008011407 */
[C---:B------:R-:W-:Y:S01]  /*7640*/  IADD3 R18, P4, PT, R6.reuse, R40, RZ ;  /* 0x0000002806127210 */ /* 0x040fe20007f9e0ff */
[----:B------:R-:W-:Y:S01]  /*7650*/  UIMAD UR10, UR10, 0xc, URZ ;  /* 0x0000000c0a0a78a4 */ /* 0x000fe2000f8e02ff */
[----:B------:R-:W-:Y:S01]  /*7660*/  IADD3 R24, P0, PT, R6, R47, RZ ;  /* 0x0000002f06187210 */ /* 0x000fe20007f1e0ff */
[----:B------:R-:W-:Y:S01]  /*7670*/  UISETP.LT.AND UP3, UPT, UR7, 0x2, UPT ;  /* 0x000000020700788c */ /* 0x000fe2000bf61270 */
[-C--:B------:R-:W-:Y:S01]  /*7680*/  LEA.HI.X.SX32 R161, R49, R62.reuse, 0x1, P5 ;  /* 0x0000003e31a17211 */ /* 0x080fe200028f0eff */
[----:B------:R-:W-:Y:S01]  /*7690*/  UIMAD UR13, UR13, 0xc, URZ ;  /* 0x0000000c0d0d78a4 */ /* 0x000fe2000f8e02ff */
[-C--:B------:R-:W-:Y:S01]  /*76a0*/  LEA.HI.X.SX32 R160, R41, R62.reuse, 0x1, P6 ;  /* 0x0000003e29a07211 */ /* 0x080fe200030f0eff */
[----:B------:R-:W-:Y:S01]  /*76b0*/  USEL UR69, UR7, 0x2, !UP3 ;  /* 0x0000000207457887 */ /* 0x000fe2000d800000 */
[-C--:B------:R-:W-:Y:S01]  /*76c0*/  LEA.HI.X.SX32 R158, R48, R62.reuse, 0x1, P3 ;  /* 0x0000003e309e7211 */ /* 0x080fe200018f0eff */
[----:B------:R-:W-:Y:S01]  /*76d0*/  UIADD3 UR32, UPT, UPT, UR32, -0xc0, URZ ;  /* 0xffffff4020207890 */ /* 0x000fe2000fffe0ff */
[C---:B------:R-:W-:Y:S01]  /*76e0*/  IADD3 R20, P5, PT, R6.reuse, R31, RZ ;  /* 0x0000001f06147210 */ /* 0x040fe20007fbe0ff */
[----:B------:R-:W-:Y:S01]  /*76f0*/  UMOV UR34, 0x1 ;  /* 0x0000000100227882 */ /* 0x000fe20000000000 */
[----:B------:R-:W-:Y:S01]  /*7700*/  IADD3 R22, P6, PT, R6, R195, RZ ;  /* 0x000000c306167210 */ /* 0x000fe20007fde0ff */
[----:B------:R-:W-:Y:S01]  /*7710*/  UMOV UR35, 0x2 ;  /* 0x0000000200237882 */ /* 0x000fe20000000000 */
[----:B------:R-:W-:Y:S01]  /*7720*/  LEA.HI.X.SX32 R200, R200, R62, 0x1, P2 ;  /* 0x0000003ec8c87211 */ /* 0x000fe200010f0eff */
[----:B------:R-:W-:Y:S01]  /*7730*/  UMOV UR4, URZ ;  /* 0x000000ff00047c82 */ /* 0x000fe20008000000 */
[----:B------:R-:W-:Y:S01]  /*7740*/  IADD3 R125, P3, PT, R6, R30, RZ ;  /* 0x0000001e067d7210 */ /* 0x000fe20007f7e0ff */
[----:B------:R-:W-:Y:S01]  /*7750*/  UMOV UR5, URZ ;  /* 0x000000ff00057c82 */ /* 0x000fe20008000000 */
[-C--:B------:R-:W-:Y:S01]  /*7760*/  LEA.HI.X.SX32 R157, R40, R62.reuse, 0x1, P4 ;  /* 0x0000003e289d7211 */ /* 0x080fe200020f0eff */
[----:B------:R-:W-:Y:S01]  /*7770*/  UMOV UR6, URZ ;  /* 0x000000ff00067c82 */ /* 0x000fe20008000000 */
[----:B------:R-:W-:Y:S01]  /*7780*/  LEA.HI.X.SX32 R153, R47, R62, 0x1, P0 ;  /* 0x0000003e2f997211 */ /* 0x000fe200000f0eff */
[----:B------:R-:W-:Y:S01]  /*7790*/  UIADD3 UR36, UPT, UPT, UR9, UR10, URZ ;  /* 0x0000000a09247290 */ /* 0x000fe2000fffe0ff */
[C---:B------:R-:W-:Y:S01]  /*77a0*/  IADD3 R127, P2, PT, R6.reuse, R39, RZ ;  /* 0x00000027067f7210 */ /* 0x040fe20007f5e0ff */
[----:B------:R-:W-:Y:S01]  /*77b0*/  UIADD3 UR37, UPT, UPT, UR15, UR13, URZ ;  /* 0x0000000d0f257290 */ /* 0x000fe2000fffe0ff */
[C---:B------:R-:W-:Y:S01]  /*77c0*/  IADD3 R33, P4, PT, R6.reuse, R140, RZ ;  /* 0x0000008c06217210 */ /* 0x040fe20007f9e0ff */
[----:B------:R-:W-:Y:S01]  /*77d0*/  UIADD3 UR68, UPT, UPT, UR7, -0x3, URZ ;  /* 0xfffffffd07447890 */ /* 0x000fe2000fffe0ff */
[----:B------:R-:W-:Y:S01]  /*77e0*/  IADD3 R41, P0, PT, R6, R29, RZ ;  /* 0x0000001d06297210 */ /* 0x000fe20007f1e0ff */
[----:B------:R-:W-:Y:S01]  /*77f0*/  UIADD3 UR69, UPT, UPT, UR69, -0x1, URZ ;  /* 0xffffffff45457890 */ /* 0x000fe2000fffe0ff */
[-C--:B------:R-:W-:Y:S01]  /*7800*/  LEA.HI.X.SX32 R155, R31, R62.reuse, 0x1, P5 ;  /* 0x0000003e1f9b7211 */ /* 0x080fe200028f0eff */
[----:B------:R-:W-:Y:S01]  /*7810*/  UMOV UR72, UR8 ;  /* 0x0000000800487c82 */ /* 0x000fe20008000000 */
[-C--:B------:R-:W-:Y:S01]  /*7820*/  LEA.HI.X.SX32 R195, R195, R62.reuse, 0x1, P6 ;  /* 0x0000003ec3c37211 */ /* 0x080fe200030f0eff */
[----:B------:R-:W-:Y:S01]  /*7830*/  UMOV UR74, UR14 ;  /* 0x0000000e004a7c82 */ /* 0x000fe20008000000 */
[----:B------:R-:W-:-:S02]  /*7840*/  LEA.HI.X.SX32 R151, R30, R62, 0x1, P3 ;  /* 0x0000003e1e977211 */ /* 0x000fc400018f0eff */
[C---:B------:R-:W-:Y:S02]  /*7850*/  IADD3 R32, P5, PT, R6.reuse, R46, RZ ;  /* 0x0000002e06207210 */ /* 0x040fe40007fbe0ff */
[----:B------:R-:W-:Y:S02]  /*7860*/  IADD3 R34, P6, PT, R6, R38, RZ ;  /* 0x0000002606227210 */ /* 0x000fe40007fde0ff */
[-C--:B------:R-:W-:Y:S02]  /*7870*/  LEA.HI.X.SX32 R25, R39, R62.reuse, 0x1, P2 ;  /* 0x0000003e27197211 */ /* 0x080fe400010f0eff */
[-C--:B------:R-:W-:Y:S01]  /*7880*/  LEA.HI.X.SX32 R30, R140, R62.reuse, 0x1, P4 ;  /* 0x0000003e8c1e7211 */ /* 0x080fe200020f0eff */
[----:B------:R-:W-:Y:S01]  /*7890*/  IMAD R140, R234, UR16, RZ ;  /* 0x00000010ea8c7c24 */ /* 0x000fe2000f8e02ff */
[----:B------:R-:W-:Y:S02]  /*78a0*/  LEA.HI.X.SX32 R129, R29, R62, 0x1, P0 ;  /* 0x0000003e1d817211 */ /* 0x000fe400000f0eff */
[----:B------:R-:W-:-:S02]  /*78b0*/  IADD3 R39, P2, PT, R6, R53, RZ ;  /* 0x0000003506277210 */ /* 0x000fc40007f5e0ff */
[C---:B------:R-:W-:Y:S02]  /*78c0*/  IADD3 R40, P3, PT, R6.reuse, R45, RZ ;  /* 0x0000002d06287210 */ /* 0x040fe40007f7e0ff */
[C---:B------:R-:W-:Y:S02]  /*78d0*/  IADD3 R42, P4, PT, R6.reuse, R37, RZ ;  /* 0x00000025062a7210 */ /* 0x040fe40007f9e0ff */
[----:B------:R-:W-:Y:S02]  /*78e0*/  IADD3 R48, P0, PT, R6, R44, RZ ;  /* 0x0000002c06307210 */ /* 0x000fe40007f1e0ff */
[-C--:B------:R-:W-:Y:S02]  /*78f0*/  LEA.HI.X.SX32 R31, R46, R62.reuse, 0x1, P5 ;  /* 0x0000003e2e1f7211 */ /* 0x080fe400028f0eff */
[----:B------:R-:W-:Y:S02]  /*7900*/  LEA.HI.X.SX32 R150, R38, R62, 0x1, P6 ;  /* 0x0000003e26967211 */ /* 0x000fe400030f0eff */
[----:B------:R-:W-:-:S02]  /*7910*/  IADD3 R46, P6, PT, R6, R52, RZ ;  /* 0x00000034062e7210 */ /* 0x000fc40007fde0ff */
[-C--:B------:R-:W-:Y:S02]  /*7920*/  LEA.HI.X.SX32 R38, R53, R62.reuse, 0x1, P2 ;  /* 0x0000003e35267211 */ /* 0x080fe400010f0eff */
[-C--:B------:R-:W-:Y:S02]  /*7930*/  LEA.HI.X.SX32 R128, R45, R62.reuse, 0x1, P3 ;  /* 0x0000003e2d807211 */ /* 0x080fe400018f0eff */
[-C--:B------:R-:W-:Y:S02]  /*7940*/  LEA.HI.X.SX32 R126, R37, R62.reuse, 0x1, P4 ;  /* 0x0000003e257e7211 */ /* 0x080fe400020f0eff */
[----:B------:R-:W-:Y:S01]  /*7950*/  LEA.HI.X.SX32 R49, R44, R62, 0x1, P0 ;  /* 0x0000003e2c317211 */ /* 0x000fe200000f0eff */
[----:B------:R-:W-:Y:S01]  /*7960*/  IMAD R44, R239, UR16, RZ ;  /* 0x00000010ef2c7c24 */ /* 0x000fe2000f8e02ff */
[C---:B------:R-:W-:Y:S02]  /*7970*/  IADD3 R50, P2, PT, R6.reuse, R36, RZ ;  /* 0x0000002406327210 */ /* 0x040fe40007f5e0ff */
[----:B------:R-:W-:-:S02]  /*7980*/  IADD3 R53, P3, PT, R6, R27, RZ ;  /* 0x0000001b06357210 */ /* 0x000fc40007f7e0ff */
[C---:B------:R-:W-:Y:S02]  /*7990*/  IADD3 R54, P4, PT, R6.reuse, R43, RZ ;  /* 0x0000002b06367210 */ /* 0x040fe40007f9e0ff */
[C---:B------:R-:W-:Y:S02]  /*79a0*/  IADD3 R60, P0, PT, R6.reuse, R17, RZ ;  /* 0x00000011063c7210 */ /* 0x040fe40007f1e0ff */
[----:B------:R-:W-:Y:S02]  /*79b0*/  IADD3 R47, P5, PT, R6, R28, RZ ;  /* 0x0000001c062f7210 */ /* 0x000fe40007fbe0ff */
[-C--:B------:R-:W-:Y:S02]  /*79c0*/  LEA.HI.X.SX32 R45, R52, R62.reuse, 0x1, P6 ;  /* 0x0000003e342d7211 */ /* 0x080fe400030f0eff */
[-C--:B------:R-:W-:Y:S01]  /*79d0*/  LEA.HI.X.SX32 R52, R36, R62.reuse, 0x1, P2 ;  /* 0x0000003e24347211 */ /* 0x080fe200010f0eff */
[----:B------:R-:W-:Y:S01]  /*79e0*/  IMAD R36, R238, UR16, RZ ;  /* 0x00000010ee247c24 */ /* 0x000fe2000f8e02ff */
[----:B------:R-:W-:-:S02]  /*79f0*/  LEA.HI.X.SX32 R51, R27, R62, 0x1, P3 ;  /* 0x0000003e1b337211 */ /* 0x000fc400018f0eff */
[-C--:B------:R-:W-:Y:S02]  /*7a00*/  LEA.HI.X.SX32 R123, R43, R62.reuse, 0x1, P4 ;  /* 0x0000003e2b7b7211 */ /* 0x080fe400020f0eff */
[-C--:B------:R-:W-:Y:S02]  /*7a10*/  LEA.HI.X.SX32 R59, R17, R62.reuse, 0x1, P0 ;  /* 0x0000003e113b7211 */ /* 0x080fe400000f0eff */
[----:B------:R-:W-:Y:S01]  /*7a20*/  LEA.HI.X.SX32 R124, R28, R62, 0x1, P5 ;  /* 0x0000003e1c7c7211 */ /* 0x000fe200028f0eff */
[----:B------:R-:W-:Y:S01]  /*7a30*/  IMAD R28, R237, UR16, RZ ;  /* 0x00000010ed1c7c24 */ /* 0x000fe2000f8e02ff */
[----:B------:R-:W-:Y:S02]  /*7a40*/  SHF.R.S32.HI R131, RZ, 0x1f, R5 ;  /* 0x0000001fff837819 */ /* 0x000fe40000011405 */
[C---:B------:R-:W-:Y:S02]  /*7a50*/  IADD3 R66, P0, PT, R5.reuse, R227, RZ ;  /* 0x000000e305427210 */ /* 0x040fe40007f1e0ff */
[----:B------:R-:W-:-:S02]  /*7a60*/  IADD3 R68, P4, PT, R5, R7, RZ ;  /* 0x0000000705447210 */ /* 0x000fc40007f9e0ff */
[C---:B------:R-:W-:Y:S02]  /*7a70*/  IADD3 R70, P3, PT, R5.reuse, R8, RZ ;  /* 0x0000000805467210 */ /* 0x040fe40007f7e0ff */
[----:B------:R-:W-:Y:S02]  /*7a80*/  IADD3 R72, P2, PT, R5, R9, RZ ;  /* 0x0000000905487210 */ /* 0x000fe40007f5e0ff */
[C---:B------:R-:W-:Y:S02]  /*7a90*/  IADD3 R56, P5, PT, R6.reuse, R35, RZ ;  /* 0x0000002306387210 */ /* 0x040fe40007fbe0ff */
[----:B------:R-:W-:Y:S01]  /*7aa0*/  IADD3 R58, P6, PT, R6, R26, RZ ;  /* 0x0000001a063a7210 */ /* 0x000fe20007fde0ff */
[----:B------:R-:W-:Y:S01]  /*7ab0*/  IMAD R6, R235, UR16, RZ ;  /* 0x00000010eb067c24 */ /* 0x000fe2000f8e02ff */
[-C--:B------:R-:W-:Y:S02]  /*7ac0*/  LEA.HI.X.SX32 R65, R227, R131.reuse, 0x1, P0 ;  /* 0x00000083e3417211 */ /* 0x080fe400000f0eff */
[----:B------:R-:W-:-:S02]  /*7ad0*/  LEA.HI.X.SX32 R67, R7, R131, 0x1, P4 ;  /* 0x0000008307437211 */ /* 0x000fc400020f0eff */
[-C--:B------:R-:W-:Y:S01]  /*7ae0*/  LEA.HI.X.SX32 R69, R8, R131.reuse, 0x1, P3 ;  /* 0x0000008308457211 */ /* 0x080fe200018f0eff */
[----:B------:R-:W-:Y:S01]  /*7af0*/  IMAD.SHL.U32 R8, R154, 0x4, RZ ;  /* 0x000000049a087824 */ /* 0x000fe200078e00ff */
[----:B------:R-:W-:Y:S02]  /*7b00*/  LEA.HI.X.SX32 R71, R9, R131, 0x1, P2 ;  /* 0x0000008309477211 */ /* 0x000fe400010f0eff */
        /* <DEDUP_REMOVED lines=10> */
[----:B------:R-:W-:Y:S01]  /*7bb0*/  IMAD.SHL.U32 R12, R23, 0x4, RZ ;  /* 0x00000004170c7824 */ /* 0x000fe200078e00ff */
[----:B------:R-:W-:-:S02]  /*7bc0*/  LEA.HI.X.SX32 R81, R13, R131, 0x1, P3 ;  /* 0x000000830d517211 */ /* 0x000fc400018f0eff */
[-C--:B------:R-:W-:Y:S01]  /*7bd0*/  LEA.HI.X.SX32 R83, R14, R131.reuse, 0x1, P2 ;  /* 0x000000830e537211 */ /* 0x080fe200010f0eff */
[----:B------:R-:W-:Y:S01]  /*7be0*/  IMAD.SHL.U32 R14, R21, 0x4, RZ ;  /* 0x00000004150e7824 */ /* 0x000fe200078e00ff */
[----:B------:R-:W-:Y:S02]  /*7bf0*/  LEA.HI.X.SX32 R61, R228, R131, 0x1, P6 ;  /* 0x00000083e43d7211 */ /* 0x000fe400030f0eff */
[C---:B------:R-:W-:Y:S02]  /*7c00*/  IADD3 R90, P0, PT, R5.reuse, R6, RZ ;  /* 0x00000006055a7210 */ /* 0x040fe40007f1e0ff */
[C---:B------:R-:W-:Y:S02]  /*7c10*/  IADD3 R94, P4, PT, R5.reuse, R28, RZ ;  /* 0x0000001c055e7210 */ /* 0x040fe40007f9e0ff */
[C---:B------:R-:W-:Y:S02]  /*7c20*/  IADD3 R96, P3, PT, R5.reuse, R36, RZ ;  /* 0x0000002405607210 */ /* 0x040fe40007f7e0ff */
[----:B------:R-:W-:-:S02]  /*7c30*/  IADD3 R98, P2, PT, R5, R44, RZ ;  /* 0x0000002c05627210 */ /* 0x000fc40007f5e0ff */
[-C--:B------:R-:W-:Y:S01]  /*7c40*/  LEA.HI.X.SX32 R89, R6, R131.reuse, 0x1, P0 ;  /* 0x0000008306597211 */ /* 0x080fe200000f0eff */
[----:B------:R-:W-:Y:S01]  /*7c50*/  IMAD.SHL.U32 R6, R156, 0x4, RZ ;  /* 0x000000049c067824 */ /* 0x000fe200078e00ff */
[-C--:B------:R-:W-:Y:S01]  /*7c60*/  LEA.HI.X.SX32 R93, R28, R131.reuse, 0x1, P4 ;  /* 0x000000831c5d7211 */ /* 0x080fe200020f0eff */
[----:B------:R-:W-:Y:S01]  /*7c70*/  IMAD.SHL.U32 R28, R125, 0x4, RZ ;  /* 0x000000047d1c7824 */ /* 0x000fe200078e00ff */
[-C--:B------:R-:W-:Y:S01]  /*7c80*/  LEA.HI.X.SX32 R95, R36, R131.reuse, 0x1, P3 ;  /* 0x00000083245f7211 */ /* 0x080fe200018f0eff */
[----:B------:R-:W-:Y:S01]  /*7c90*/  IMAD.SHL.U32 R36, R41, 0x4, RZ ;  /* 0x0000000429247824 */ /* 0x000fe200078e00ff */
[----:B------:R-:W-:Y:S01]  /*7ca0*/  LEA.HI.X.SX32 R97, R44, R131, 0x1, P2 ;  /* 0x000000832c617211 */ /* 0x000fe200010f0eff */
[----:B------:R-:W-:Y:S01]  /*7cb0*/  IMAD.SHL.U32 R44, R47, 0x4, RZ ;  /* 0x000000042f2c7824 */ /* 0x000fe200078e00ff */
[C---:B------:R-:W-:Y:S02]  /*7cc0*/  IADD3 R64, P5, PT, R5.reuse, R16, RZ ;  /* 0x0000001005407210 */ /* 0x040fe40007fbe0ff */
[----:B------:R-:W-:-:S02]  /*7cd0*/  IADD3 R100, P0, PT, R5, R108, RZ ;  /* 0x0000006c05647210 */ /* 0x000fc40007f1e0ff */
[C---:B------:R-:W-:Y:S02]  /*7ce0*/  IADD3 R102, P4, PT, R5.reuse, R110, RZ ;  /* 0x0000006e05667210 */ /* 0x040fe40007f9e0ff */
[C---:B------:R-:W-:Y:S02]  /*7cf0*/  IADD3 R104, P3, PT, R5.reuse, R112, RZ ;  /* 0x0000007005687210 */ /* 0x040fe40007f7e0ff */
[----:B------:R-:W-:Y:S02]  /*7d00*/  IADD3 R106, P2, PT, R5, R114, RZ ;  /* 0x00000072056a7210 */ /* 0x000fe40007f5e0ff */
[-C--:B------:R-:W-:Y:S01]  /*7d10*/  LEA.HI.X.SX32 R63, R16, R131.reuse, 0x1, P5 ;  /* 0x00000083103f7211 */ /* 0x080fe200028f0eff */
[----:B------:R-:W-:Y:S01]  /*7d20*/  IMAD.SHL.U32 R16, R19, 0x4, RZ ;  /* 0x0000000413107824 */ /* 0x000fe200078e00ff */
[-C--:B------:R-:W-:Y:S02]  /*7d30*/  LEA.HI.X.SX32 R99, R108, R131.reuse, 0x1, P0 ;  /* 0x000000836c637211 */ /* 0x080fe400000f0eff */
[----:B------:R-:W-:-:S02]  /*7d40*/  LEA.HI.X.SX32 R101, R110, R131, 0x1, P4 ;  /* 0x000000836e657211 */ /* 0x000fc400020f0eff */
[-C--:B------:R-:W-:Y:S02]  /*7d50*/  LEA.HI.X.SX32 R103, R112, R131.reuse, 0x1, P3 ;  /* 0x0000008370677211 */ /* 0x080fe400018f0eff */
[----:B------:R-:W-:Y:S02]  /*7d60*/  LEA.HI.X.SX32 R105, R114, R131, 0x1, P2 ;  /* 0x0000008372697211 */ /* 0x000fe400010f0eff */
[C---:B------:R-:W-:Y:S02]  /*7d70*/  IADD3 R76, P5, PT, R5.reuse, R10, RZ ;  /* 0x0000000a054c7210 */ /* 0x040fe40007fbe0ff */
[C---:B------:R-:W-:Y:S02]  /*7d80*/  IADD3 R108, P0, PT, R5.reuse, R116, RZ ;  /* 0x00000074056c7210 */ /* 0x040fe40007f1e0ff */
[C---:B------:R-:W-:Y:S02]  /*7d90*/  IADD3 R110, P4, PT, R5.reuse, R118, RZ ;  /* 0x00000076056e7210 */ /* 0x040fe40007f9e0ff */
[----:B------:R-:W-:-:S02]  /*7da0*/  IADD3 R112, P3, PT, R5, R120, RZ ;  /* 0x0000007805707210 */ /* 0x000fc40007f7e0ff */
[C---:B------:R-:W-:Y:S02]  /*7db0*/  IADD3 R114, P2, PT, R5.reuse, R122, RZ ;  /* 0x0000007a05727210 */ /* 0x040fe40007f5e0ff */
[-C--:B------:R-:W-:Y:S01]  /*7dc0*/  LEA.HI.X.SX32 R75, R10, R131.reuse, 0x1, P5 ;  /* 0x000000830a4b7211 */ /* 0x080fe200028f0eff */
[----:B------:R-:W-:Y:S01]  /*7dd0*/  IMAD.SHL.U32 R10, R152, 0x4, RZ ;  /* 0x00000004980a7824 */ /* 0x000fe200078e00ff */
[-C--:B------:R-:W-:Y:S02]  /*7de0*/  LEA.HI.X.SX32 R107, R116, R131.reuse, 0x1, P0 ;  /* 0x00000083746b7211 */ /* 0x080fe400000f0eff */
[-C--:B------:R-:W-:Y:S02]  /*7df0*/  LEA.HI.X.SX32 R109, R118, R131.reuse, 0x1, P4 ;  /* 0x00000083766d7211 */ /* 0x080fe400020f0eff */
[-C--:B------:R-:W-:Y:S02]  /*7e00*/  LEA.HI.X.SX32 R111, R120, R131.reuse, 0x1, P3 ;  /* 0x00000083786f7211 */ /* 0x080fe400018f0eff */
[----:B------:R-:W-:Y:S01]  /*7e10*/  LEA.HI.X.SX32 R113, R122, R131, 0x1, P2 ;  /* 0x000000837a717211 */ /* 0x000fe200010f0eff */
[----:B------:R-:W-:Y:S01]  /*7e20*/  IMAD.MOV.U32 R122, RZ, RZ, RZ ;  /* 0x000000ffff7a7224 */ /* 0x000fe200078e00ff */
[----:B------:R-:W-:-:S02]  /*7e30*/  IADD3 R116, P0, PT, R5, R140, RZ ;  /* 0x0000008c05747210 */ /* 0x000fc40007f1e0ff */
[C---:B------:R-:W-:Y:S02]  /*7e40*/  IADD3 R118, P4, PT, R5.reuse, R162, RZ ;  /* 0x000000a205767210 */ /* 0x040fe40007f9e0ff */
[C---:B------:R-:W-:Y:S02]  /*7e50*/  IADD3 R120, P3, PT, R5.reuse, R164, RZ ;  /* 0x000000a405787210 */ /* 0x040fe40007f7e0ff */
[----:B------:R-:W-:Y:S02]  /*7e60*/  IADD3 R130, P2, PT, R5, R166, RZ ;  /* 0x000000a605827210 */ /* 0x000fe40007f5e0ff */
[-C--:B------:R-:W-:Y:S02]  /*7e70*/  LEA.HI.X.SX32 R115, R140, R131.reuse, 0x1, P0 ;  /* 0x000000838c737211 */ /* 0x080fe400000f0eff */
[-C--:B------:R-:W-:Y:S02]  /*7e80*/  LEA.HI.X.SX32 R117, R162, R131.reuse, 0x1, P4 ;  /* 0x00000083a2757211 */ /* 0x080fe400020f0eff */
[----:B------:R-:W-:-:S02]  /*7e90*/  LEA.HI.X.SX32 R119, R164, R131, 0x1, P3 ;  /* 0x00000083a4777211 */ /* 0x000fc400018f0eff */
[----:B------:R-:W-:Y:S02]  /*7ea0*/  LEA.HI.X.SX32 R121, R166, R131, 0x1, P2 ;  /* 0x00000083a6797211 */ /* 0x000fe400010f0eff */
[----:B------:R-:W-:Y:S02]  /*7eb0*/  SHF.L.U64.HI R43, R47, 0x2, R124 ;  /* 0x000000022f2b7819 */ /* 0x000fe4000001027c */
[C---:B------:R-:W-:Y:S01]  /*7ec0*/  SHF.L.U64.HI R47, R48.reuse, 0x2, R49 ;  /* 0x00000002302f7819 */ /* 0x040fe20000010231 */
[----:B------:R-:W-:Y:S01]  /*7ed0*/  IMAD.SHL.U32 R48, R48, 0x4, RZ ;  /* 0x0000000430307824 */ /* 0x000fe200078e00ff */
[C---:B------:R-:W-:Y:S01]  /*7ee0*/  SHF.L.U64.HI R29, R33.reuse, 0x2, R30 ;  /* 0x00000002211d7819 */ /* 0x040fe2000001021e */
[----:B------:R-:W-:Y:S01]  /*7ef0*/  IMAD.SHL.U32 R30, R33, 0x4, RZ ;  /* 0x00000004211e7824 */ /* 0x000fe200078e00ff */
[C---:B------:R-:W-:Y:S01]  /*7f00*/  SHF.L.U64.HI R37, R39.reuse, 0x2, R38 ;  /* 0x0000000227257819 */ /* 0x040fe20000010226 */
[----:B------:R-:W-:Y:S01]  /*7f10*/  IMAD.SHL.U32 R38, R39, 0x4, RZ ;  /* 0x0000000427267824 */ /* 0x000fe200078e00ff */
[C---:B------:R-:W-:Y:S01]  /*7f20*/  SHF.L.U64.HI R49, R50.reuse, 0x2, R52 ;  /* 0x0000000232317819 */ /* 0x040fe20000010234 */
[----:B------:R-:W-:Y:S01]  /*7f30*/  IMAD.SHL.U32 R52, R53, 0x4, RZ ;  /* 0x0000000435347824 */ /* 0x000fe200078e00ff */
[----:B------:R-:W-:Y:S01]  /*7f40*/  SHF.L.U64.HI R11, R23, 0x2, R159 ;  /* 0x00000002170b7819 */ /* 0x000fe2000001029f */
[----:B------:R-:W-:Y:S01]  /*7f50*/  IMAD.SHL.U32 R50, R50, 0x4, RZ ;  /* 0x0000000432327824 */ /* 0x000fe200078e00ff */
[----:B------:R-:W-:-:S02]  /*7f60*/  SHF.L.U64.HI R13, R21, 0x2, R200 ;  /* 0x00000002150d7819 */ /* 0x000fc400000102c8 */
[----:B------:R-:W-:Y:S02]  /*7f70*/  SHF.L.U64.HI R35, R41, 0x2, R129 ;  /* 0x0000000229237819 */ /* 0x000fe40000010281 */
        /* <DEDUP_REMOVED lines=39> */
[----:B---3--:R-:W-:-:S02]  /*81f0*/  IADD3 R74, P6, PT, R5, R191, RZ ;  /* 0x000000bf054a7210 */ /* 0x008fc40007fde0ff */
[C---:B------:R-:W-:Y:S01]  /*8200*/  SHF.L.U64.HI R67, R68.reuse, 0x2, R67 ;  /* 0x0000000244437819 */ /* 0x040fe20000010243 */
[----:B------:R-:W-:Y:S01]  /*8210*/  IMAD.SHL.U32 R68, R68, 0x4, RZ ;  /* 0x0000000444447824 */ /* 0x000fe200078e00ff */
[----:B------:R-:W-:Y:S02]  /*8220*/  LEA.HI.X.SX32 R73, R191, R131, 0x1, P6 ;  /* 0x00000083bf497211 */ /* 0x000fe400030f0eff */
[C---:B------:R-:W-:Y:S02]  /*8230*/  IADD3 R86, P6, PT, R5.reuse, R15, RZ ;  /* 0x0000000f05567210 */ /* 0x040fe40007fde0ff */
[----:B----4-:R-:W-:Y:S02]  /*8240*/  IADD3 R88, P5, PT, R5, R250, RZ ;  /* 0x000000fa05587210 */ /* 0x010fe40007fbe0ff */
[----:B------:R-:W-:Y:S02]  /*8250*/  LEA.HI.X.SX32 R85, R15, R131, 0x1, P6 ;  /* 0x000000830f557211 */ /* 0x000fe400030f0eff */
[----:B------:R-:W-:-:S02]  /*8260*/  IADD3 R92, P6, PT, R5, R26, RZ ;  /* 0x0000001a055c7210 */ /* 0x000fc40007fde0ff */
[-C--:B------:R-:W-:Y:S02]  /*8270*/  LEA.HI.X.SX32 R87, R250, R131.reuse, 0x1, P5 ;  /* 0x00000083fa577211 */ /* 0x080fe400028f0eff */
[-C--:B------:R-:W-:Y:S01]  /*8280*/  LEA.HI.X.SX32 R91, R26, R131.reuse, 0x1, P6 ;  /* 0x000000831a5b7211 */ /* 0x080fe200030f0eff */
[----:B------:R-:W-:Y:S01]  /*8290*/  IMAD.SHL.U32 R26, R127, 0x4, RZ ;  /* 0x000000047f1a7824 */ /* 0x000fe200078e00ff */
[----:B------:R-:W-:Y:S02]  /*82a0*/  IADD3 R132, P6, PT, R5, R168, RZ ;  /* 0x000000a805847210 */ /* 0x000fe40007fde0ff */
[----:B------:R-:W-:Y:S02]  /*82b0*/  SHF.L.U64.HI R15, R19, 0x2, R158 ;  /* 0x00000002130f7819 */ /* 0x000fe4000001029e */
[----:B------:R-:W-:Y:S02]  /*82c0*/  LEA.HI.X.SX32 R131, R168, R131, 0x1, P6 ;  /* 0x00000083a8837211 */ /* 0x000fe400030f0eff */
        /* <DEDUP_REMOVED lines=58> */
[----:B------:R-:W-:-:S02]  /*8670*/  SHF.L.U64.HI R5, R156, 0x2, R199 ;  /* 0x000000029c057819 */ /* 0x000fc400000102c7 */
[----:B------:R-:W-:Y:S02]  /*8680*/  SHF.L.U64.HI R7, R154, 0x2, R161 ;  /* 0x000000029a077819 */ /* 0x000fe400000102a1 */
[----:B------:R-:W-:Y:S02]  /*8690*/  SHF.L.U64.HI R9, R152, 0x2, R160 ;  /* 0x0000000298097819 */ /* 0x000fe400000102a0 */
[----:B------:R-:W-:Y:S02]  /*86a0*/  SHF.L.U64.HI R25, R127, 0x2, R25 ;  /* 0x000000027f197819 */ /* 0x000fe40000010219 */
[----:B------:R-:W-:-:S07]  /*86b0*/  SHF.L.U64.HI R27, R125, 0x2, R151 ;  /* 0x000000027d1b7819 */ /* 0x000fce0000010297 */
.L_x_10:
[----:B------:R-:W-:-:S04]  /*86c0*/  DEPBAR.LE SB0, 0x2 ;  /* 0x000080800000791a */ /* 0x000fc80000000000 */
[----:B------:R-:W-:Y:S01]  /*86d0*/  UIADD3 UR4, UPT, UPT, UR4, 0x1, URZ ;  /* 0x0000000104047890 */ /* 0x000fe2000fffe0ff */
[----:B------:R-:W-:Y:S01]  /*86e0*/  IMAD.U32 R122, R122, -0x80000000, RZ ;  /* 0x800000007a7a7824 */ /* 0x000fe200078e00ff */
[----:B------:R-:W-:Y:S02]  /*86f0*/  ULEA UR28, UR34, UR29, 0x3 ;  /* 0x0000001d221c7291 */ /* 0x000fe4000f8e18ff */
[----:B------:R-:W-:Y:S02]  /*8700*/  UISETP.GT.AND UP3, UPT, UR4, 0x2, UPT ;  /* 0x000000020400788c */ /* 0x000fe4000bf64270 */
[----:B------:R-:W-:Y:S02]  /*8710*/  UIADD3 UR28, UPT, UPT, UR28, 0x18000, URZ ;  /* 0x000180001c1c7890 */ /* 0x000fe4000fffe0ff */
[----:B------:R-:W-:Y:S01]  /*8720*/  USEL UR4, UR4, URZ, !UP3 ;  /* 0x000000ff04047287 */ /* 0x000fe2000d800000 */
[----:B------:R-:W-:Y:S06]  /*8730*/  BAR.SYNC.DEFER_BLOCKING 0x0 ;  /* 0x0000000000007b1d */ /* 0x000fec0000010000 */
[----:B---3--:R-:W-:Y:S05]  /*8740*/  BRA.U UP1, `(.L_x_8) ;  /* 0x00000005010c7547 */ /* 0x008fea000b800000 */
[----:B------:R-:W-:Y:S01]  /*8750*/  ULEA UR8, UR4, UR29, 0xe ;  /* 0x0000001d04087291 */ /* 0x000fe2000f8e70ff */
[----:B------:R-:W-:Y:S01]  /*8760*/  UMOV UR7, URZ ;  /* 0x000000ff00077c82 */ /* 0x000fe20008000000 */
[----:B------:R-:W-:Y:S02]  /*8770*/  UMOV UR22, UR28 ;  /* 0x0000001c00167c82 */ /* 0x000fe40008000000 */
[----:B------:R-:W-:Y:S02]  /*8780*/  USHF.R.U32.HI UR14, URZ, 0x4, UR8 ;  /* 0x00000004ff0e7899 */ /* 0x000fe40008011608 */
[----:B------:R-:W-:Y:S02]  /*8790*/  UIADD3 UR9, UPT, UPT, UR8, 0xc000, URZ ;  /* 0x0000c00008097890 */ /* 0x000fe4000fffe0ff */
[----:B------:R-:W-:Y:S02]  /*87a0*/  USGXT.U32 UR14, UR14, 0xe ;  /* 0x0000000e0e0e789a */ /* 0x000fe40008000000 */
[----:B------:R-:W-:-:S02]  /*87b0*/  USHF.R.U32.HI UR9, URZ, 0x4, UR9 ;  /* 0x00000004ff097899 */ /* 0x000fc40008011609 */
[----:B------:R-:W-:Y:S02]  /*87c0*/  UIADD3 UR10, UP3, UPT, UR14, 0x2, URZ ;  /* 0x000000020e0a7890 */ /* 0x000fe4000ff7e0ff */
[----:B------:R-:W-:Y:S02]  /*87d0*/  USGXT.U32 UR16, UR9, 0xe ;  /* 0x0000000e0910789a */ /* 0x000fe40008000000 */
[----:B------:R-:W-:Y:S02]  /*87e0*/  UIADD3.X UR11, UPT, UPT, UR7, 0x40004040, URZ, UP3, !UPT ;  /* 0x40004040070b7890 */ /* 0x000fe40009ffe4ff */
[----:B------:R-:W-:Y:S01]  /*87f0*/  UIADD3 UR20, UP3, UPT, UR16, 0x2, URZ ;  /* 0x0000000210147890 */ /* 0x000fe2000ff7e0ff */
[----:B------:R-:W-:Y:S01]  /*8800*/  UMOV UR8, URZ ;  /* 0x000000ff00087c82 */ /* 0x000fe20008000000 */
[----:B------:R-:W-:Y:S02]  /*8810*/  UIADD3 UR52, UP4, UPT, UR10, 0x2, URZ ;  /* 0x000000020a347890 */ /* 0x000fe4000ff9e0ff */
[----:B------:R-:W-:-:S02]  /*8820*/  UIADD3.X UR21, UPT, UPT, UR8, 0x40004040, URZ, UP3, !UPT ;  /* 0x4000404008157890 */ /* 0x000fc40009ffe4ff */
[----:B------:R-:W-:Y:S02]  /*8830*/  UIADD3 UR54, UP5, UPT, UR10, 0x4, URZ ;  /* 0x000000040a367890 */ /* 0x000fe4000ffbe0ff */
[----:B------:R-:W-:Y:S02]  /*8840*/  UIADD3 UR56, UP3, UPT, UR10, 0x1fe, URZ ;  /* 0x000001fe0a387890 */ /* 0x000fe4000ff7e0ff */
[----:B------:R-:W-:Y:S02]  /*8850*/  UIADD3 UR58, UP6, UPT, UR20, 0x2, URZ ;  /* 0x00000002143a7890 */ /* 0x000fe4000ffde0ff */
[----:B------:R-:W-:Y:S02]  /*8860*/  UIADD3.X UR53, UPT, UPT, UR11, URZ, URZ, UP4, !UPT ;  /* 0x000000ff0b357290 */ /* 0x000fe4000a7fe4ff */
[----:B------:R-:W-:Y:S02]  /*8870*/  UIADD3 UR60, UP4, UPT, UR10, 0x200, URZ ;  /* 0x000002000a3c7890 */ /* 0x000fe4000ff9e0ff */
[----:B------:R-:W-:-:S02]  /*8880*/  UIADD3.X UR55, UPT, UPT, UR11, URZ, URZ, UP5, !UPT ;  /* 0x000000ff0b377290 */ /* 0x000fc4000affe4ff */
[----:B------:R-:W-:Y:S02]  /*8890*/  UIADD3.X UR59, UPT, UPT, UR21, URZ, URZ, UP6, !UPT ;  /* 0x000000ff153b7290 */ /* 0x000fe4000b7fe4ff */
[----:B------:R-:W-:Y:S02]  /*88a0*/  UIADD3 UR64, UP5, UPT, UR10, 0x202, URZ ;  /* 0x000002020a407890 */ /* 0x000fe4000ffbe0ff */
[----:B------:R-:W-:Y:S01]  /*88b0*/  UIADD3.X UR57, UPT, UPT, UR11, URZ, URZ, UP3, !UPT ;  /* 0x000000ff0b397290 */ /* 0x000fe20009ffe4ff */
[----:B------:R-:W-:Y:S01]  /*88c0*/  UMOV UR23, URZ ;  /* 0x000000ff00177c82 */ /* 0x000fe20008000000 */
[----:B------:R-:W-:Y:S02]  /*88d0*/  UIADD3 UR62, UP6, UPT, UR20, 0x4, URZ ;  /* 0x00000004143e7890 */ /* 0x000fe4000ffde0ff */
[----:B------:R-:W-:Y:S01]  /*88e0*/  UIADD3 UR8, UP3, UPT, UR20, 0x1fe, URZ ;  /* 0x000001fe14087890 */ /* 0x000fe2000ff7e0ff */
[----:B------:R-:W-:Y:S01]  /*88f0*/  UMOV UR7, UR22 ;  /* 0x0000001600077c82 */ /* 0x000fe20008000000 */
[----:B------:R-:W-:-:S02]  /*8900*/  UIADD3.X UR61, UPT, UPT, UR11, URZ, URZ, UP4, !UPT ;  /* 0x000000ff0b3d7290 */ /* 0x000fc4000a7fe4ff */
[----:B------:R-:W-:Y:S02]  /*8910*/  UIADD3 UR22, UP4, UPT, UR20, 0x200, URZ ;  /* 0x0000020014167890 */ /* 0x000fe4000ff9e0ff */
[----:B------:R-:W-:Y:S02]  /*8920*/  UIADD3.X UR65, UPT, UPT, UR11, URZ, URZ, UP5, !UPT ;  /* 0x000000ff0b417290 */ /* 0x000fe4000affe4ff */
[----:B------:R-:W-:Y:S02]  /*8930*/  UIADD3.X UR63, UPT, UPT, UR21, URZ, URZ, UP6, !UPT ;  /* 0x000000ff153f7290 */ /* 0x000fe4000b7fe4ff */
[----:B------:R-:W-:Y:S02]  /*8940*/  UIADD3 UR24, UP5, UPT, UR20, 0x202, URZ ;  /* 0x0000020214187890 */ /* 0x000fe4000ffbe0ff */
[----:B------:R-:W-:Y:S02]  /*8950*/  UIADD3.X UR9, UPT, UPT, UR21, URZ, URZ, UP3, !UPT ;  /* 0x000000ff15097290 */ /* 0x000fe40009ffe4ff */
[----:B------:R-:W-:-:S02]  /*8960*/  UIADD3 UR66, UP6, UPT, UR10, 0x204, URZ ;  /* 0x000002040a427890 */ /* 0x000fc4000ffde0ff */
[----:B------:R-:W-:Y:S02]  /*8970*/  UIADD3 UR30, UP3, UPT, UR20, 0x204, URZ ;  /* 0x00000204141e7890 */ /* 0x000fe4000ff7e0ff */
[----:B------:R-:W-:Y:S02]  /*8980*/  UIADD3.X UR23, UPT, UPT, UR21, URZ, URZ, UP4, !UPT ;  /* 0x000000ff15177290 */ /* 0x000fe4000a7fe4ff */
[----:B------:R-:W-:Y:S01]  /*8990*/  UIADD3.X UR25, UPT, UPT, UR21, URZ, URZ, UP5, !UPT ;  /* 0x000000ff15197290 */ /* 0x000fe2000affe4ff */
[----:B------:R-:W-:Y:S01]  /*89a0*/  UMOV UR18, 0x0 ;  /* 0x0000000000127882 */ /* 0x000fe20000000000 */
[----:B------:R-:W-:Y:S01]  /*89b0*/  UMOV UR19, 0x4100910 ;  /* 0x0410091000137882 */ /* 0x000fe20000000000 */
[----:B------:R-:W-:Y:S01]  /*89c0*/  UMOV UR15, 0x40004040 ;  /* 0x40004040000f7882 */ /* 0x000fe20000000000 */
[----:B------:R-:W-:Y:S01]  /*89d0*/  UMOV UR17, 0x40004040 ;  /* 0x4000404000117882 */ /* 0x000fe20000000000 */
[----:B------:R-:W-:Y:S01]  /*89e0*/  UIADD3.X UR67, UPT, UPT, UR11, URZ, URZ, UP6, !UPT ;  /* 0x000000ff0b437290 */ /* 0x000fe2000b7fe4ff */
[----:B------:R1:W-:Y:S01]  /*89f0*/  UTCHMMA gdesc[UR14], gdesc[UR16], tmem[UR27], tmem[UR18], idesc[UR19], UPT ;  /* 0x00ff12100e0075ea */ /* 0x0003e2000b80001b */
[----:B------:R-:W-:Y:S01]  /*8a00*/  UIADD3.X UR31, UPT, UPT, UR21, URZ, URZ, UP3, !UPT ;  /* 0x000000ff151f7290 */ /* 0x000fe20009ffe4ff */
[----:B------:R-:W-:Y:S01]  /*8a10*/  UMOV UR12, 0x0 ;  /* 0x00000000000c7882 */ /* 0x000fe20000000000 */
[----:B------:R-:W-:Y:S01]  /*8a20*/  UMOV UR13, 0x4100910 ;  /* 0x04100910000d7882 */ /* 0x000fe20000000000 */
[----:B------:R-:W-:Y:S01]  /*8a30*/  UMOV UR46, 0x0 ;  /* 0x00000000002e7882 */ /* 0x000fe20000000000 */
[----:B------:R-:W-:Y:S01]  /*8a40*/  UMOV UR47, 0x4100910 ;  /* 0x04100910002f7882 */ /* 0x000fe20000000000 */
        /* <DEDUP_REMOVED lines=19> */
.L_x_8:
[----:B------:R-:W2:Y:S01]  /*8b80*/  SYNCS.PHASECHK.TRANS64.TRYWAIT P0, [UR33], R122 ;  /* 0x0000007aff0075a7 */ /* 0x000ea20008001121 */
[----:B------:R-:W-:Y:S01]  /*8b90*/  UISETP.GE.AND UP4, UPT, UR6, UR68, UPT ;  /* 0x000000440600728c */ /* 0x000fe2000bf86270 */
[----:B-1----:R-:W-:Y:S01]  /*8ba0*/  UMOV UR7, UR5 ;  /* 0x0000000500077c82 */ /* 0x002fe20008000000 */
[----:B--2---:R-:W-:Y:S09]  /*8bb0*/  @!P0 BRA `(.L_x_9) ;  /* 0x0000002800f88947 */ /* 0x004ff20003800000 */
.L_x_16:
[C---:B------:R-:W-:Y:S01]  /*8bc0*/  ISETP.GE.AND P0, PT, R4.reuse, UR32, PT ;  /* 0x0000002004007c0c */ /* 0x040fe2000bf06270 */
[----:B------:R-:W-:Y:S01]  /*8bd0*/  BAR.SYNC.DEFER_BLOCKING 0x0 ;  /* 0x0000000000007b1d */ /* 0x000fe20000010000 */
[----:B------:R-:W-:Y:S01]  /*8be0*/  PLOP3.LUT P2, PT, PT, PT, UP4, 0x40, 0x4 ;  /* 0x000000000004781c */ /* 0x000fe20003f4e848 */
[----:B------:R-:W-:Y:S01]  /*8bf0*/  UIADD3 UR35, UPT, UPT, UR35, 0x1, URZ ;  /* 0x0000000123237890 */ /* 0x000fe2000fffe0ff */
[----:B------:R-:W-:Y:S01]  /*8c00*/  SEL R122, RZ, 0x4, P0 ;  /* 0x00000004ff7a7807 */ /* 0x000fe20000000000 */
[----:B------:R-:W-:Y:S01]  /*8c10*/  UIADD3 UR34, UPT, UPT, UR34, 0x1, URZ ;  /* 0x0000000122227890 */ /* 0x000fe2000fffe0ff */
[----:B------:R-:W-:Y:S01]  /*8c20*/  LOP3.LUT R123, R4, 0x2, RZ, 0xfc, !PT ;  /* 0x00000002047b7812 */ /* 0x000fe200078efcff */
[----:B------:R-:W-:Y:S01]  /*8c30*/  UISETP.GT.AND UP3, UPT, UR35, 0x2, UPT ;  /* 0x000000022300788c */ /* 0x000fe2000bf64270 */
[----:B------:R-:W-:Y:S01]  /*8c40*/  SEL R122, R122, RZ, P2 ;  /* 0x000000ff7a7a7207 */ /* 0x000fe20001000000 */
[----:B------:R-:W1:Y:S01]  /*8c50*/  S2R R152, SR_TID.X ;  /* 0x0000000000987919 */ /* 0x000e620000002100 */
[----:B------:R-:W-:Y:S01]  /*8c60*/  ISETP.GE.AND P2, PT, R123, UR32, PT ;  /* 0x000000207b007c0c */ /* 0x000fe2000bf46270 */
[----:B------:R-:W-:Y:S01]  /*8c70*/  USEL UR35, UR35, URZ, !UP3 ;  /* 0x000000ff23237287 */ /* 0x000fe2000d800000 */
[----:B------:R-:W-:Y:S01]  /*8c80*/  ISETP.GE.AND P3, PT, R234, UR32, PT ;  /* 0x00000020ea007c0c */ /* 0x000fe2000bf66270 */
[----:B------:R-:W-:Y:S01]  /*8c90*/  UISETP.GT.AND UP3, UPT, UR34, 0x1, UPT ;  /* 0x000000012200788c */ /* 0x000fe2000bf64270 */
[----:B------:R-:W-:Y:S01]  /*8ca0*/  ISETP.NE.U32.AND P0, PT, R122, RZ, PT ;  /* 0x000000ff7a00720c */ /* 0x000fe20003f05070 */
[----:B------:R-:W-:Y:S01]  /*8cb0*/  ULEA UR5, UR35, UR29, 0xe ;  /* 0x0000001d23057291 */ /* 0x000fe2000f8e70ff */
[----:B------:R-:W-:Y:S01]  /*8cc0*/  PLOP3.LUT P4, PT, PT, PT, UP4, 0x40, 0x4 ;  /* 0x000000000004781c */ /* 0x000fe20003f8e848 */
[----:B------:R-:W-:Y:S01]  /*8cd0*/  UIADD3 UR6, UPT, UPT, UR6, 0x1, URZ ;  /* 0x0000000106067890 */ /* 0x000fe2000fffe0ff */
[----:B------:R-:W-:Y:S01]  /*8ce0*/  SEL R122, RZ, 0x4, P2 ;  /* 0x00000004ff7a7807 */ /* 0x000fe20001000000 */
[----:B------:R-:W-:Y:S01]  /*8cf0*/  USEL UR34, UR34, URZ, !UP3 ;  /* 0x000000ff22227287 */ /* 0x000fe2000d800000 */
[----:B------:R-:W-:Y:S01]  /*8d00*/  PLOP3.LUT P5, PT, PT, PT, UP4, 0x40, 0x4 ;  /* 0x000000000004781c */ /* 0x000fe20003fae848 */
[----:B------:R-:W-:Y:S01]  /*8d10*/  VIADD R129, R2, UR5 ;  /* 0x0000000502817c36 */ /* 0x000fe20008000000 */
[----:B------:R-:W-:Y:S01]  /*8d20*/  SEL R124, RZ, 0x4, P3 ;  /* 0x00000004ff7c7807 */ /* 0x000fe20001800000 */
[----:B------:R-:W-:Y:S01]  /*8d30*/  UMOV UR33, UR28 ;  /* 0x0000001c00217c82 */ /* 0x000fe20008000000 */
[----:B------:R-:W-:-:S02]  /*8d40*/  SEL R123, R122, RZ, P4 ;  /* 0x000000ff7a7b7207 */ /* 0x000fc40002000000 */
[----:B------:R-:W-:Y:S02]  /*8d50*/  IADD3 R122, P2, PT, R88, UR74, RZ ;  /* 0x0000004a587a7c10 */ /* 0x000fe4000ff5e0ff */
[----:B------:R-:W-:Y:S02]  /*8d60*/  SEL R124, R124, RZ, P5 ;  /* 0x000000ff7c7c7207 */ /* 0x000fe40002800000 */
[----:B------:R-:W-:Y:S02]  /*8d70*/  ISETP.GE.AND P5, PT, R233, UR32, PT ;  /* 0x00000020e9007c0c */ /* 0x000fe4000bfa6270 */
[----:B------:R-:W-:Y:S02]  /*8d80*/  ISETP.NE.U32.AND P3, PT, R123, RZ, PT ;  /* 0x000000ff7b00720c */ /* 0x000fe40003f65070 */
[----:B------:R-:W-:Y:S02]  /*8d90*/  IADD3.X R123, PT, PT, R87, UR37, RZ, P2, !PT ;  /* 0x00000025577b7c10 */ /* 0x000fe400097fe4ff */
[----:B------:R-:W-:-:S02]  /*8da0*/  ISETP.NE.U32.AND P4, PT, R124, RZ, PT ;  /* 0x000000ff7c00720c */ /* 0x000fc40003f85070 */
[----:B------:R-:W-:Y:S01]  /*8db0*/  PLOP3.LUT P2, PT, PT, PT, UP4, 0x40, 0x4 ;  /* 0x000000000004781c */ /* 0x000fe20003f4e848 */
[----:B------:R-:W-:Y:S01]  /*8dc0*/  @!PT LDS RZ, [RZ] ;  /* 0x00000000fffff984 */ /* 0x000fe20000000800 */
[----:B------:R-:W-:Y:S01]  /*8dd0*/  @!PT LDS RZ, [RZ] ;  /* 0x00000000fffff984 */ /* 0x000fe20000000800 */
[----:B------:R-:W-:Y:S01]  /*8de0*/  @!PT LDS RZ, [RZ] ;  /* 0x00000000fffff984 */ /* 0x000fe20000000800 */
[----:B------:R2:W-:Y:S01]  /*8df0*/  LDGSTS.E [R129], desc[UR38][R122.64], P0 ;  /* 0x000000007a817fae */ /* 0x0005e200081a1026 */
[----:B------:R-:W-:Y:S02]  /*8e00*/  SEL R124, RZ, 0x4, P5 ;  /* 0x00000004ff7c7807 */ /* 0x000fe40002800000 */
[----:B------:R-:W-:Y:S02]  /*8e10*/  ISETP.GE.AND P5, PT, R251, UR32, PT ;  /* 0x00000020fb007c0c */ /* 0x000fe4000bfa6270 */
[----:B------:R-:W-:Y:S02]  /*8e20*/  SEL R124, R124, RZ, P2 ;  /* 0x000000ff7c7c7207 */ /* 0x000fe40001000000 */
[----:B------:R-:W-:Y:S02]  /*8e30*/  ISETP.GE.AND P2, PT, R249, UR32, PT ;  /* 0x00000020f9007c0c */ /* 0x000fe4000bf46270 */
[----:B------:R-:W-:-:S02]  /*8e40*/  PLOP3.LUT P0, PT, PT, PT, UP4, 0x40, 0x4 ;  /* 0x000000000004781c */ /* 0x000fc40003f0e848 */
[----:B------:R-:W-:Y:S02]  /*8e50*/  SEL R125, RZ, 0x4, P5 ;  /* 0x00000004ff7d7807 */ /* 0x000fe40002800000 */
[----:B--2---:R-:W-:Y:S02]  /*8e60*/  IADD3 R122, P6, PT, R86, UR74, RZ ;  /* 0x0000004a567a7c10 */ /* 0x004fe4000ffde0ff */
[----:B------:R-:W-:Y:S02]  /*8e70*/  SEL R126, RZ, 0x4, P2 ;  /* 0x00000004ff7e7807 */ /* 0x000fe40001000000 */
[----:B------:R-:W-:Y:S02]  /*8e80*/  IADD3.X R123, PT, PT, R85, UR37, RZ, P6, !PT ;  /* 0x00000025557b7c10 */ /* 0x000fe4000b7fe4ff */
[----:B------:R-:W-:Y:S02]  /*8e90*/  PLOP3.LUT P6, PT, PT, PT, UP4, 0x40, 0x4 ;  /* 0x000000000004781c */ /* 0x000fe40003fce848 */
[----:B------:R-:W-:Y:S01]  /*8ea0*/  ISETP.NE.U32.AND P5, PT, R124, RZ, PT ;  /* 0x000000ff7c00720c */ /* 0x000fe20003fa5070 */
[----:B------:R2:W-:Y:S01]  /*8eb0*/  LDGSTS.E [R129+0x8], desc[UR38][R122.64], P3 ;  /* 0x000080007a817fae */ /* 0x0005e200099a1026 */
[----:B------:R-:W-:-:S02]  /*8ec0*/  SEL R127, R125, RZ, P0 ;  /* 0x000000ff7d7f7207 */ /* 0x000fc40000000000 */
[----:B------:R-:W-:Y:S02]  /*8ed0*/  IADD3 R124, P0, PT, R116, UR74, RZ ;  /* 0x0000004a747c7c10 */ /* 0x000fe4000ff1e0ff */
[----:B------:R-:W-:Y:S02]  /*8ee0*/  SEL R128, R126, RZ, P6 ;  /* 0x000000ff7e807207 */ /* 0x000fe40003000000 */
[----:B------:R-:W-:Y:S02]  /*8ef0*/  IADD3 R126, P6, PT, R114, UR74, RZ ;  /* 0x0000004a727e7c10 */ /* 0x000fe4000ffde0ff */
[----:B------:R-:W-:Y:S02]  /*8f00*/  IADD3.X R125, PT, PT, R115, UR37, RZ, P0, !PT ;  /* 0x00000025737d7c10 */ /* 0x000fe400087fe4ff */
[----:B------:R-:W-:Y:S02]  /*8f10*/  ISETP.NE.U32.AND P0, PT, R127, RZ, PT ;  /* 0x000000ff7f00720c */ /* 0x000fe40003f05070 */
[----:B------:R-:W-:Y:S01]  /*8f20*/  IADD3.X R127, PT, PT, R113, UR37, RZ, P6, !PT ;  /* 0x00000025717f7c10 */ /* 0x000fe2000b7fe4ff */
[----:B------:R-:W-:Y:S01]  /*8f30*/  LDGSTS.E [R129+0x2000], desc[UR38][R124.64], P4 ;  /* 0x020000007c817fae */ /* 0x000fe2000a1a1026 */
[----:B--2---:R-:W-:-:S02]  /*8f40*/  IADD3 R122, P6, PT, R84, UR74, RZ ;  /* 0x0000004a547a7c10 */ /* 0x004fc4000ffde0ff */
[----:B------:R-:W-:Y:S01]  /*8f50*/  LOP3.LUT R150, R4, 0x8, RZ, 0xfc, !PT ;  /* 0x0000000804967812 */ /* 0x000fe200078efcff */
[----:B------:R2:W-:Y:S01]  /*8f60*/  LDGSTS.E [R129+0x2008], desc[UR38][R126.64], P5 ;  /* 0x020080007e817fae */ /* 0x0005e2000a9a1026 */
[----:B------:R-:W-:Y:S02]  /*8f70*/  ISETP.GE.AND P5, PT, R232, UR32, PT ;  /* 0x00000020e8007c0c */ /* 0x000fe4000bfa6270 */
[----:B------:R-:W-:Y:S02]  /*8f80*/  ISETP.NE.U32.AND P2, PT, R128, RZ, PT ;  /* 0x000000ff8000720c */ /* 0x000fe40003f45070 */
[----:B------:R-:W-:Y:S02]  /*8f90*/  ISETP.GE.AND P4, PT, R231, UR32, PT ;  /* 0x00000020e7007c0c */ /* 0x000fe4000bf86270 */
[----:B------:R-:W-:Y:S02]  /*8fa0*/  PLOP3.LUT P3, PT, PT, PT, UP4, 0x40, 0x4 ;  /* 0x000000000004781c */ /* 0x000fe40003f6e848 */
[----:B------:R-:W-:-:S02]  /*8fb0*/  SEL R128, RZ, 0x4, P5 ;  /* 0x00000004ff807807 */ /* 0x000fc40002800000 */
[----:B------:R-:W-:Y:S01]  /*8fc0*/  IADD3.X R123, PT, PT, R83, UR37, RZ, P6, !PT ;  /* 0x00000025537b7c10 */ /* 0x000fe2000b7fe4ff */
[----:B--2---:R-:W-:Y:S01]  /*8fd0*/  VIADD R129, R226, UR5 ;  /* 0x00000005e2817c36 */ /* 0x004fe20008000000 */
[----:B------:R-:W-:Y:S02]  /*8fe0*/  ISETP.GE.AND P6, PT, R150, UR32, PT ;  /* 0x0000002096007c0c */ /* 0x000fe4000bfc6270 */
[----:B------:R-:W-:Y:S02]  /*8ff0*/  PLOP3.LUT P5, PT, PT, PT, UP4, 0x40, 0x4 ;  /* 0x000000000004781c */ /* 0x000fe40003fae848 */
[----:B------:R-:W-:Y:S01]  /*9000*/  SEL R150, RZ, 0x4, P4 ;  /* 0x00000004ff967807 */ /* 0x000fe20002000000 */
[----:B------:R2:W-:Y:S01]  /*9010*/  LDGSTS.E [R129], desc[UR38][R122.64], P0 ;  /* 0x000000007a817fae */ /* 0x0005e200081a1026 */
[----:B------:R-:W-:Y:S02]  /*9020*/  SEL R128, R128, RZ, P3 ;  /* 0x000000ff80807207 */ /* 0x000fe40001800000 */
[----:B------:R-:W-:-:S02]  /*9030*/  PLOP3.LUT P3, PT, PT, PT, UP4, 0x40, 0x4 ;  /* 0x000000000004781c */ /* 0x000fc40003f6e848 */
[----:B------:R-:W-:Y:S02]  /*9040*/  SEL R125, RZ, 0x4, P6 ;  /* 0x00000004ff7d7807 */ /* 0x000fe40003000000 */
[----:B------:R-:W-:Y:S02]  /*9050*/  SEL R150, R150, RZ, P5 ;  /* 0x000000ff96967207 */ /* 0x000fe40002800000 */
[----:B------:R-:W-:Y:S02]  /*9060*/  ISETP.NE.U32.AND P5, PT, R128, RZ, PT ;  /* 0x000000ff8000720c */ /* 0x000fe40003fa5070 */
[----:B------:R-:W-:Y:S02]  /*9070*/  IADD3 R124, P4, PT, R82, UR74, RZ ;  /* 0x0000004a527c7c10 */ /* 0x000fe4000ff9e0ff */
[----:B------:R-:W-:Y:S02]  /*9080*/  SEL R127, R125, RZ, P3 ;  /* 0x000000ff7d7f7207 */ /* 0x000fe40001800000 */
[----:B------:R-:W-:-:S02]  /*9090*/  IADD3 R126, P6, PT, R112, UR74, RZ ;  /* 0x0000004a707e7c10 */ /* 0x000fc4000ffde0ff */
[----:B------:R-:W-:Y:S02]  /*90a0*/  IADD3.X R125, PT, PT, R81, UR37, RZ, P4, !PT ;  /* 0x00000025517d7c10 */ /* 0x000fe4000a7fe4ff */
[----:B------:R-:W-:Y:S02]  /*90b0*/  ISETP.NE.U32.AND P4, PT, R127, RZ, PT ;  /* 0x000000ff7f00720c */ /* 0x000fe40003f85070 */
[----:B------:R-:W-:Y:S01]  /*90c0*/  IADD3.X R127, PT, PT, R111, UR37, RZ, P6, !PT ;  /* 0x000000256f7f7c10 */ /* 0x000fe2000b7fe4ff */
[----:B------:R3:W-:Y:S01]  /*90d0*/  LDGSTS.E [R129+0x8], desc[UR38][R124.64], P2 ;  /* 0x000080007c817fae */ /* 0x0007e200091a1026 */
[----:B------:R-:W-:Y:S02]  /*90e0*/  LOP3.LUT R151, R4, 0xa, RZ, 0xfc, !PT ;  /* 0x0000000a04977812 */ /* 0x000fe400078efcff */
[----:B------:R-:W-:Y:S01]  /*90f0*/  ISETP.GE.AND P6, PT, R244, UR32, PT ;  /* 0x00000020f4007c0c */ /* 0x000fe2000bfc6270 */
[----:B------:R4:W-:Y:S01]  /*9100*/  LDGSTS.E [R129+0x2000], desc[UR38][R126.64], P5 ;  /* 0x020000007e817fae */ /* 0x0009e2000a9a1026 */
[----:B------:R-:W-:Y:S01]  /*9110*/  ISETP.GE.AND P0, PT, R151, UR32, PT ;  /* 0x0000002097007c0c */ /* 0x000fe2000bf06270 */
[----:B------:R-:W-:Y:S01]  /*9120*/  VIADD R151, R225, UR5 ;  /* 0x00000005e1977c36 */ /* 0x000fe20008000000 */
[----:B--2---:R-:W-:-:S02]  /*9130*/  IADD3 R122, P5, PT, R110, UR74, RZ ;  /* 0x0000004a6e7a7c10 */ /* 0x004fc4000ffbe0ff */
[----:B------:R-:W-:Y:S02]  /*9140*/  PLOP3.LUT P2, PT, PT, PT, UP4, 0x40, 0x4 ;  /* 0x000000000004781c */ /* 0x000fe40003f4e848 */
[----:B------:R-:W-:Y:S02]  /*9150*/  SEL R128, RZ, 0x4, P0 ;  /* 0x00000004ff807807 */ /* 0x000fe40000000000 */
[----:B------:R-:W-:Y:S02]  /*9160*/  ISETP.NE.U32.AND P3, PT, R150, RZ, PT ;  /* 0x000000ff9600720c */ /* 0x000fe40003f65070 */
[----:B------:R-:W-:Y:S02]  /*9170*/  IADD3.X R123, PT, PT, R109, UR37, RZ, P5, !PT ;  /* 0x000000256d7b7c10 */ /* 0x000fe4000affe4ff */
[----:B------:R-:W-:Y:S02]  /*9180*/  PLOP3.LUT P5, PT, PT, PT, UP4, 0x40, 0x4 ;  /* 0x000000000004781c */ /* 0x000fe40003fae848 */
[----:B------:R-:W-:-:S02]  /*9190*/  ISETP.GE.AND P0, PT, R243, UR32, PT ;  /* 0x00000020f3007c0c */ /* 0x000fc4000bf06270 */
[----:B------:R-:W-:Y:S02]  /*91a0*/  SEL R150, RZ, 0x4, P6 ;  /* 0x00000004ff967807 */ /* 0x000fe40003000000 */
[----:B------:R-:W-:Y:S02]  /*91b0*/  SEL R128, R128, RZ, P2 ;  /* 0x000000ff80807207 */ /* 0x000fe40001000000 */
[----:B------:R-:W-:Y:S01]  /*91c0*/  PLOP3.LUT P2, PT, PT, PT, UP4, 0x40, 0x4 ;  /* 0x000000000004781c */ /* 0x000fe20003f4e848 */
[----:B------:R2:W-:Y:S01]  /*91d0*/  LDGSTS.E [R129+0x2008], desc[UR38][R122.64], P3 ;  /* 0x020080007a817fae */ /* 0x0005e200099a1026 */
[----:B---3--:R-:W-:Y:S02]  /*91e0*/  SEL R125, RZ, 0x4, P0 ;  /* 0x00000004ff7d7807 */ /* 0x008fe40000000000 */
[----:B------:R-:W-:Y:S02]  /*91f0*/  SEL R150, R150, RZ, P5 ;  /* 0x000000ff96967207 */ /* 0x000fe40002800000 */
[----:B------:R-:W-:-:S02]  /*9200*/  ISETP.NE.U32.AND P5, PT, R128, RZ, PT ;  /* 0x000000ff8000720c */ /* 0x000fc40003fa5070 */
[----:B------:R-:W-:Y:S02]  /*9210*/  IADD3 R124, P0, PT, R80, UR74, RZ ;  /* 0x0000004a507c7c10 */ /* 0x000fe4000ff1e0ff */
[----:B----4-:R-:W-:Y:S02]  /*9220*/  SEL R127, R125, RZ, P2 ;  /* 0x000000ff7d7f7207 */ /* 0x010fe40001000000 */
[----:B------:R-:W-:Y:S02]  /*9230*/  IADD3 R126, P6, PT, R78, UR74, RZ ;  /* 0x0000004a4e7e7c10 */ /* 0x000fe4000ffde0ff */
[----:B------:R-:W-:Y:S02]  /*9240*/  IADD3.X R125, PT, PT, R79, UR37, RZ, P0, !PT ;  /* 0x000000254f7d7c10 */ /* 0x000fe400087fe4ff */
[----:B------:R-:W-:Y:S02]  /*9250*/  ISETP.NE.U32.AND P2, PT, R127, RZ, PT ;  /* 0x000000ff7f00720c */ /* 0x000fe40003f45070 */
[----:B------:R-:W-:Y:S01]  /*9260*/  IADD3.X R127, PT, PT, R77, UR37, RZ, P6, !PT ;  /* 0x000000254d7f7c10 */ /* 0x000fe2000b7fe4ff */
[----:B------:R-:W-:Y:S01]  /*9270*/  LDGSTS.E [R151], desc[UR38][R124.64], P4 ;  /* 0x000000007c977fae */ /* 0x000fe2000a1a1026 */
[----:B-1----:R-:W-:-:S02]  /*9280*/  LEA.HI R152, R152, 0xe, RZ, 0x1a ;  /* 0x0000000e98987811 */ /* 0x002fc400078fd0ff */
[----:B------:R-:W-:Y:S01]  /*9290*/  LOP3.LUT R153, R4, 0xc, RZ, 0xfc, !PT ;  /* 0x0000000c04997812 */ /* 0x000fe200078efcff */
[----:B------:R1:W-:Y:S01]  /*92a0*/  LDGSTS.E [R151+0x8], desc[UR38][R126.64], P5 ;  /* 0x000080007e977fae */ /* 0x0003e2000a9a1026 */
[----:B------:R-:W-:Y:S02]  /*92b0*/  ISETP.GE.AND P5, PT, R152, UR32, PT ;  /* 0x0000002098007c0c */ /* 0x000fe4000bfa6270 */
[----:B--2---:R-:W-:Y:S01]  /*92c0*/  IADD3 R122, P6, PT, R108, UR74, RZ ;  /* 0x0000004a6c7a7c10 */ /* 0x004fe2000ffde0ff */
[----:B------:R-:W2:Y:S01]  /*92d0*/  S2R R152, SR_TID.X ;  /* 0x0000000000987919 */ /* 0x000ea20000002100 */
[----:B------:R-:W-:Y:S02]  /*92e0*/  ISETP.GE.AND P3, PT, R153, UR32, PT ;  /* 0x0000002099007c0c */ /* 0x000fe4000bf66270 */
[----:B------:R-:W-:Y:S02]  /*92f0*/  ISETP.NE.U32.AND P0, PT, R150, RZ, PT ;  /* 0x000000ff9600720c */ /* 0x000fe40003f05070 */
[----:B------:R-:W-:-:S02]  /*9300*/  PLOP3.LUT P4, PT, PT, PT, UP4, 0x40, 0x4 ;  /* 0x000000000004781c */ /* 0x000fc40003f8e848 */
[----:B------:R-:W-:Y:S02]  /*9310*/  IADD3.X R123, PT, PT, R107, UR37, RZ, P6, !PT ;  /* 0x000000256b7b7c10 */ /* 0x000fe4000b7fe4ff */
[----:B------:R-:W-:Y:S02]  /*9320*/  SEL R128, RZ, 0x4, P3 ;  /* 0x00000004ff807807 */ /* 0x000fe40001800000 */
[----:B------:R-:W-:Y:S02]  /*9330*/  ISETP.GE.AND P6, PT, R242, UR32, PT ;  /* 0x00000020f2007c0c */ /* 0x000fe4000bfc6270 */
[----:B------:R-:W-:Y:S02]  /*9340*/  SEL R128, R128, RZ, P4 ;  /* 0x000000ff80807207 */ /* 0x000fe40002000000 */
[----:B------:R-:W-:Y:S01]  /*9350*/  PLOP3.LUT P4, PT, PT, PT, UP4, 0x40, 0x4 ;  /* 0x000000000004781c */ /* 0x000fe20003f8e848 */
[----:B------:R3:W-:Y:S01]  /*9360*/  LDGSTS.E [R151+0x2000], desc[UR38][R122.64], P0 ;  /* 0x020000007a977fae */ /* 0x0007e200081a1026 */
[----:B-1----:R-:W-:-:S02]  /*9370*/  SEL R126, RZ, 0x4, P6 ;  /* 0x00000004ff7e7807 */ /* 0x002fc40003000000 */
[----:B------:R-:W-:Y:S02]  /*9380*/  PLOP3.LUT P3, PT, PT, PT, UP4, 0x40, 0x4 ;  /* 0x000000000004781c */ /* 0x000fe40003f6e848 */
[----:B------:R-:W-:Y:S02]  /*9390*/  SEL R129, RZ, 0x4, P5 ;  /* 0x00000004ff817807 */ /* 0x000fe40002800000 */
[----:B------:R-:W-:Y:S02]  /*93a0*/  SEL R127, R126, RZ, P4 ;  /* 0x000000ff7e7f7207 */ /* 0x000fe40002000000 */
[----:B------:R-:W-:Y:S02]  /*93b0*/  IADD3 R126, P4, PT, R76, UR74, RZ ;  /* 0x0000004a4c7e7c10 */ /* 0x000fe4000ff9e0ff */
[----:B------:R-:W-:Y:S02]  /*93c0*/  IADD3 R124, P5, PT, R106, UR74, RZ ;  /* 0x0000004a6a7c7c10 */ /* 0x000fe4000ffbe0ff */
[----:B------:R-:W-:-:S02]  /*93d0*/  SEL R129, R129, RZ, P3 ;  /* 0x000000ff81817207 */ /* 0x000fc40001800000 */
[----:B------:R-:W-:Y:S02]  /*93e0*/  ISETP.NE.U32.AND P3, PT, R128, RZ, PT ;  /* 0x000000ff8000720c */ /* 0x000fe40003f65070 */
[----:B--2---:R-:W-:Y:S02]  /*93f0*/  LEA.HI R152, R152, 0x2e, RZ, 0x1a ;  /* 0x0000002e98987811 */ /* 0x004fe400078fd0ff */
[----:B------:R-:W-:Y:S02]  /*9400*/  ISETP.NE.U32.AND P0, PT, R127, RZ, PT ;  /* 0x000000ff7f00720c */ /* 0x000fe40003f05070 */
[----:B------:R-:W-:Y:S02]  /*9410*/  IADD3.X R127, PT, PT, R75, UR37, RZ, P4, !PT ;  /* 0x000000254b7f7c10 */ /* 0x000fe4000a7fe4ff */
[----:B------:R-:W-:Y:S02]  /*9420*/  ISETP.GE.AND P4, PT, R152, UR32, PT ;  /* 0x0000002098007c0c */ /* 0x000fe4000bf86270 */
[----:B------:R-:W-:-:S02]  /*9430*/  IADD3.X R125, PT, PT, R105, UR37, RZ, P5, !PT ;  /* 0x00000025697d7c10 */ /* 0x000fc4000affe4ff */
[----:B------:R-:W-:Y:S02]  /*9440*/  LOP3.LUT R152, R4, 0x10, RZ, 0xfc, !PT ;  /* 0x0000001004987812 */ /* 0x000fe400078efcff */
[----:B------:R-:W-:Y:S01]  /*9450*/  SEL R128, RZ, 0x4, P4 ;  /* 0x00000004ff807807 */ /* 0x000fe20002000000 */
[----:B------:R1:W-:Y:S01]  /*9460*/  LDGSTS.E [R151+0x2008], desc[UR38][R124.64], P2 ;  /* 0x020080007c977fae */ /* 0x0003e200091a1026 */
[----:B------:R-:W-:Y:S01]  /*9470*/  ISETP.NE.U32.AND P5, PT, R129, RZ, PT ;  /* 0x000000ff8100720c */ /* 0x000fe20003fa5070 */
[----:B------:R-:W-:Y:S01]  /*9480*/  VIADD R129, R224, UR5 ;  /* 0x00000005e0817c36 */ /* 0x000fe20008000000 */
[----:B---3--:R-:W-:Y:S02]  /*9490*/  IADD3 R122, P4, PT, R74, UR74, RZ ;  /* 0x0000004a4a7a7c10 */ /* 0x008fe4000ff9e0ff */
[----:B------:R-:W-:Y:S02]  /*94a0*/  LOP3.LUT R150, R4, 0x12, RZ, 0xfc, !PT ;  /* 0x0000001204967812 */ /* 0x000fe400078efcff */
[----:B------:R-:W-:Y:S01]  /*94b0*/  PLOP3.LUT P2, PT, PT, PT, UP4, 0x40, 0x4 ;  /* 0x000000000004781c */ /* 0x000fe20003f4e848 */
[----:B------:R2:W-:Y:S01]  /*94c0*/  LDGSTS.E [R129], desc[UR38][R126.64], P3 ;  /* 0x000000007e817fae */ /* 0x0005e200099a1026 */
[----:B------:R-:W-:-:S02]  /*94d0*/  ISETP.GE.AND P6, PT, R152, UR32, PT ;  /* 0x0000002098007c0c */ /* 0x000fc4000bfc6270 */
[----:B------:R-:W-:Y:S01]  /*94e0*/  IADD3.X R123, PT, PT, R73, UR37, RZ, P4, !PT ;  /* 0x00000025497b7c10 */ /* 0x000fe2000a7fe4ff */
[----:B-1----:R-:W-:Y:S01]  /*94f0*/  VIADD R151, R222, UR5 ;  /* 0x00000005de977c36 */ /* 0x002fe20008000000 */
[----:B------:R-:W-:Y:S01]  /*9500*/  ISETP.GE.AND P4, PT, R150, UR32, PT ;  /* 0x0000002096007c0c */ /* 0x000fe2000bf86270 */
[----:B------:R-:W1:Y:S01]  /*9510*/  S2R R152, SR_TID.X ;  /* 0x0000000000987919 */ /* 0x000e620000002100 */
[----:B------:R-:W-:Y:S02]  /*9520*/  SEL R128, R128, RZ, P2 ;  /* 0x000000ff80807207 */ /* 0x000fe40001000000 */
[----:B------:R-:W-:Y:S01]  /*9530*/  PLOP3.LUT P3, PT, PT, PT, UP4, 0x40, 0x4 ;  /* 0x000000000004781c */ /* 0x000fe20003f6e848 */
[----:B------:R3:W-:Y:S01]  /*9540*/  LDGSTS.E [R129+0x8], desc[UR38][R122.64], P5 ;  /* 0x000080007a817fae */ /* 0x0007e2000a9a1026 */
[----:B------:R-:W-:Y:S02]  /*9550*/  SEL R124, RZ, 0x4, P6 ;  /* 0x00000004ff7c7807 */ /* 0x000fe40003000000 */
[----:B------:R-:W-:-:S02]  /*9560*/  PLOP3.LUT P6, PT, PT, PT, UP4, 0x40, 0x4 ;  /* 0x000000000004781c */ /* 0x000fc40003fce848 */
[----:B------:R-:W-:Y:S02]  /*9570*/  SEL R125, RZ, 0x4, P4 ;  /* 0x00000004ff7d7807 */ /* 0x000fe40002000000 */
[----:B------:R-:W-:Y:S02]  /*9580*/  ISETP.NE.U32.AND P2, PT, R128, RZ, PT ;  /* 0x000000ff8000720c */ /* 0x000fe40003f45070 */
[----:B--2---:R-:W-:Y:S02]  /*9590*/  SEL R127, R124, RZ, P3 ;  /* 0x000000ff7c7f7207 */ /* 0x004fe40001800000 */
[----:B------:R-:W-:Y:S02]  /*95a0*/  IADD3 R124, P3, PT, R104, UR74, RZ ;  /* 0x0000004a687c7c10 */ /* 0x000fe4000ff7e0ff */
[----:B------:R-:W-:Y:S02]  /*95b0*/  SEL R128, R125, RZ, P6 ;  /* 0x000000ff7d807207 */ /* 0x000fe40003000000 */
[----:B------:R-:W-:-:S02]  /*95c0*/  IADD3 R126, P6, PT, R64, UR74, RZ ;  /* 0x0000004a407e7c10 */ /* 0x000fc4000ffde0ff */
[----:B------:R-:W-:Y:S02]  /*95d0*/  IADD3.X R125, PT, PT, R103, UR37, RZ, P3, !PT ;  /* 0x00000025677d7c10 */ /* 0x000fe40009ffe4ff */
[----:B------:R-:W-:Y:S02]  /*95e0*/  ISETP.NE.U32.AND P3, PT, R127, RZ, PT ;  /* 0x000000ff7f00720c */ /* 0x000fe40003f65070 */
[----:B------:R-:W-:Y:S01]  /*95f0*/  IADD3.X R127, PT, PT, R63, UR37, RZ, P6, !PT ;  /* 0x000000253f7f7c10 */ /* 0x000fe2000b7fe4ff */
[----:B------:R-:W-:Y:S01]  /*9600*/  LDGSTS.E [R129+0x2000], desc[UR38][R124.64], P0 ;  /* 0x020000007c817fae */ /* 0x000fe200081a1026 */
[----:B------:R-:W-:Y:S02]  /*9610*/  ISETP.GE.AND P5, PT, R241, UR32, PT ;  /* 0x00000020f1007c0c */ /* 0x000fe4000bfa6270 */
[----:B---3--:R-:W-:Y:S01]  /*9620*/  IADD3 R122, P6, PT, R72, UR74, RZ ;  /* 0x0000004a487a7c10 */ /* 0x008fe2000ffde0ff */
[----:B------:R2:W-:Y:S01]  /*9630*/  LDGSTS.E [R129+0x2008], desc[UR38][R126.64], P2 ;  /* 0x020080007e817fae */ /* 0x0005e200091a1026 */
[----:B------:R-:W-:-:S02]  /*9640*/  LOP3.LUT R150, R4, 0x14, RZ, 0xfc, !PT ;  /* 0x0000001404967812 */ /* 0x000fc400078efcff */
[----:B------:R-:W-:Y:S02]  /*9650*/  ISETP.NE.U32.AND P4, PT, R128, RZ, PT ;  /* 0x000000ff8000720c */ /* 0x000fe40003f85070 */
[----:B------:R-:W-:Y:S02]  /*9660*/  ISETP.GE.AND P2, PT, R240, UR32, PT ;  /* 0x00000020f0007c0c */ /* 0x000fe4000bf46270 */
[----:B------:R-:W-:Y:S02]  /*9670*/  PLOP3.LUT P0, PT, PT, PT, UP4, 0x40, 0x4 ;  /* 0x000000000004781c */ /* 0x000fe40003f0e848 */
[----:B------:R-:W-:Y:S02]  /*9680*/  SEL R128, RZ, 0x4, P5 ;  /* 0x00000004ff807807 */ /* 0x000fe40002800000 */
[----:B------:R-:W-:Y:S01]  /*9690*/  IADD3.X R123, PT, PT, R71, UR37, RZ, P6, !PT ;  /* 0x00000025477b7c10 */ /* 0x000fe2000b7fe4ff */
[----:B--2---:R-:W-:Y:S01]  /*96a0*/  VIADD R129, R223, UR5 ;  /* 0x00000005df817c36 */ /* 0x004fe20008000000 */
[----:B------:R-:W-:-:S02]  /*96b0*/  ISETP.GE.AND P6, PT, R150, UR32, PT ;  /* 0x0000002096007c0c */ /* 0x000fc4000bfc6270 */
[----:B------:R-:W-:Y:S02]  /*96c0*/  PLOP3.LUT P5, PT, PT, PT, UP4, 0x40, 0x4 ;  /* 0x000000000004781c */ /* 0x000fe40003fae848 */
[----:B------:R-:W-:Y:S01]  /*96d0*/  SEL R150, RZ, 0x4, P2 ;  /* 0x00000004ff967807 */ /* 0x000fe20001000000 */
[----:B------:R2:W-:Y:S01]  /*96e0*/  LDGSTS.E [R129], desc[UR38][R122.64], P3 ;  /* 0x000000007a817fae */ /* 0x0005e200099a1026 */
[----:B------:R-:W-:Y:S02]  /*96f0*/  SEL R128, R128, RZ, P0 ;  /* 0x000000ff80807207 */ /* 0x000fe40000000000 */
[----:B------:R-:W-:Y:S02]  /*9700*/  PLOP3.LUT P0, PT, PT, PT, UP4, 0x40, 0x4 ;  /* 0x000000000004781c */ /* 0x000fe40003f0e848 */
[----:B------:R-:W-:Y:S02]  /*9710*/  SEL R125, RZ, 0x4, P6 ;  /* 0x00000004ff7d7807 */ /* 0x000fe40003000000 */
[----:B------:R-:W-:-:S02]  /*9720*/  SEL R150, R150, RZ, P5 ;  /* 0x000000ff96967207 */ /* 0x000fc40002800000 */
[----:B------:R-:W-:Y:S02]  /*9730*/  ISETP.NE.U32.AND P5, PT, R128, RZ, PT ;  /* 0x000000ff8000720c */ /* 0x000fe40003fa5070 */
[----:B------:R-:W-:Y:S02]  /*9740*/  IADD3 R124, P2, PT, R70, UR74, RZ ;  /* 0x0000004a467c7c10 */ /* 0x000fe4000ff5e0ff */
[----:B------:R-:W-:Y:S02]  /*9750*/  SEL R127, R125, RZ, P0 ;  /* 0x000000ff7d7f7207 */ /* 0x000fe40000000000 */
[----:B------:R-:W-:Y:S02]  /*9760*/  IADD3 R126, P6, PT, R102, UR74, RZ ;  /* 0x0000004a667e7c10 */ /* 0x000fe4000ffde0ff */
[----:B------:R-:W-:Y:S02]  /*9770*/  IADD3.X R125, PT, PT, R69, UR37, RZ, P2, !PT ;  /* 0x00000025457d7c10 */ /* 0x000fe400097fe4ff */
[----:B------:R-:W-:-:S02]  /*9780*/  ISETP.NE.U32.AND P2, PT, R127, RZ, PT ;  /* 0x000000ff7f00720c */ /* 0x000fc40003f45070 */
[----:B------:R-:W-:Y:S01]  /*9790*/  IADD3.X R127, PT, PT, R101, UR37, RZ, P6, !PT ;  /* 0x00000025657f7c10 */ /* 0x000fe2000b7fe4ff */
[----:B------:R3:W-:Y:S01]  /*97a0*/  LDGSTS.E [R129+0x8], desc[UR38][R124.64], P4 ;  /* 0x000080007c817fae */ /* 0x0007e2000a1a1026 */
[----:B------:R-:W-:Y:S02]  /*97b0*/  ISETP.GE.AND P3, PT, R248, UR32, PT ;  /* 0x00000020f8007c0c */ /* 0x000fe4000bf66270 */
[----:B------:R-:W-:Y:S01]  /*97c0*/  ISETP.GE.AND P6, PT, R239, UR32, PT ;  /* 0x00000020ef007c0c */ /* 0x000fe2000bfc6270 */
[----:B------:R4:W-:Y:S01]  /*97d0*/  LDGSTS.E [R129+0x2000], desc[UR38][R126.64], P5 ;  /* 0x020000007e817fae */ /* 0x0009e2000a9a1026 */
[----:B--2---:R-:W-:Y:S02]  /*97e0*/  IADD3 R122, P5, PT, R100, UR74, RZ ;  /* 0x0000004a647a7c10 */ /* 0x004fe4000ffbe0ff */
[----:B------:R-:W-:Y:S02]  /*97f0*/  PLOP3.LUT P4, PT, PT, PT, UP4, 0x40, 0x4 ;  /* 0x000000000004781c */ /* 0x000fe40003f8e848 */
[----:B------:R-:W-:-:S02]  /*9800*/  SEL R128, RZ, 0x4, P3 ;  /* 0x00000004ff807807 */ /* 0x000fc40001800000 */
[----:B------:R-:W-:Y:S02]  /*9810*/  ISETP.NE.U32.AND P0, PT, R150, RZ, PT ;  /* 0x000000ff9600720c */ /* 0x000fe40003f05070 */
[----:B------:R-:W-:Y:S02]  /*9820*/  IADD3.X R123, PT, PT, R99, UR37, RZ, P5, !PT ;  /* 0x00000025637b7c10 */ /* 0x000fe4000affe4ff */
[----:B------:R-:W-:Y:S02]  /*9830*/  PLOP3.LUT P5, PT, PT, PT, UP4, 0x40, 0x4 ;  /* 0x000000000004781c */ /* 0x000fe40003fae848 */
[----:B------:R-:W-:Y:S02]  /*9840*/  ISETP.GE.AND P3, PT, R238, UR32, PT ;  /* 0x00000020ee007c0c */ /* 0x000fe4000bf66270 */
[----:B------:R-:W-:Y:S02]  /*9850*/  SEL R150, RZ, 0x4, P6 ;  /* 0x00000004ff967807 */ /* 0x000fe40003000000 */
[----:B------:R-:W-:-:S02]  /*9860*/  SEL R128, R128, RZ, P4 ;  /* 0x000000ff80807207 */ /* 0x000fc40002000000 */
[----:B------:R-:W-:Y:S01]  /*9870*/  PLOP3.LUT P4, PT, PT, PT, UP4, 0x40, 0x4 ;  /* 0x000000000004781c */ /* 0x000fe20003f8e848 */
[----:B------:R2:W-:Y:S01]  /*9880*/  LDGSTS.E [R129+0x2008], desc[UR38][R122.64], P0 ;  /* 0x020080007a817fae */ /* 0x0005e200081a1026 */
[----:B---3--:R-:W-:Y:S02]  /*9890*/  SEL R125, RZ, 0x4, P3 ;  /* 0x00000004ff7d7807 */ /* 0x008fe40001800000 */
[----:B------:R-:W-:Y:S02]  /*98a0*/  SEL R150, R150, RZ, P5 ;  /* 0x000000ff96967207 */ /* 0x000fe40002800000 */
[----:B------:R-:W-:Y:S02]  /*98b0*/  ISETP.NE.U32.AND P5, PT, R128, RZ, PT ;  /* 0x000000ff8000720c */ /* 0x000fe40003fa5070 */
[----:B------:R-:W-:Y:S02]  /*98c0*/  IADD3 R124, P3, PT, R68, UR74, RZ ;  /* 0x0000004a447c7c10 */ /* 0x000fe4000ff7e0ff */
[----:B----4-:R-:W-:-:S02]  /*98d0*/  SEL R127, R125, RZ, P4 ;  /* 0x000000ff7d7f7207 */ /* 0x010fc40002000000 */
[----:B------:R-:W-:Y:S02]  /*98e0*/  IADD3 R126, P6, PT, R132, UR74, RZ ;  /* 0x0000004a847e7c10 */ /* 0x000fe4000ffde0ff */
[----:B------:R-:W-:Y:S02]  /*98f0*/  IADD3.X R125, PT, PT, R67, UR37, RZ, P3, !PT ;  /* 0x00000025437d7c10 */ /* 0x000fe40009ffe4ff */
[----:B------:R-:W-:Y:S02]  /*9900*/  ISETP.NE.U32.AND P4, PT, R127, RZ, PT ;  /* 0x000000ff7f00720c */ /* 0x000fe40003f85070 */
[----:B------:R-:W-:Y:S01]  /*9910*/  IADD3.X R127, PT, PT, R131, UR37, RZ, P6, !PT ;  /* 0x00000025837f7c10 */ /* 0x000fe2000b7fe4ff */
[----:B------:R3:W-:Y:S01]  /*9920*/  LDGSTS.E [R151], desc[UR38][R124.64], P2 ;  /* 0x000000007c977fae */ /* 0x0007e200091a1026 */
[----:B------:R-:W-:Y:S02]  /*9930*/  ISETP.GE.AND P0, PT, R247, UR32, PT ;  /* 0x00000020f7007c0c */ /* 0x000fe4000bf06270 */
[----:B--2---:R-:W-:Y:S01]  /*9940*/  IADD3 R122, P2, PT, R98, UR74, RZ ;  /* 0x0000004a627a7c10 */ /* 0x004fe2000ff5e0ff */
[----:B------:R2:W-:Y:S01]  /*9950*/  LDGSTS.E [R151+0x8], desc[UR38][R126.64], P5 ;  /* 0x000080007e977fae */ /* 0x0005e2000a9a1026 */
[----:B------:R-:W-:-:S02]  /*9960*/  ISETP.GE.AND P6, PT, R246, UR32, PT ;  /* 0x00000020f6007c0c */ /* 0x000fc4000bfc6270 */
[----:B------:R-:W-:Y:S02]  /*9970*/  PLOP3.LUT P5, PT, PT, PT, UP4, 0x40, 0x4 ;  /* 0x000000000004781c */ /* 0x000fe40003fae848 */
[----:B------:R-:W-:Y:S02]  /*9980*/  SEL R128, RZ, 0x4, P0 ;  /* 0x00000004ff807807 */ /* 0x000fe40000000000 */
[----:B------:R-:W-:Y:S02]  /*9990*/  IADD3.X R123, PT, PT, R97, UR37, RZ, P2, !PT ;  /* 0x00000025617b7c10 */ /* 0x000fe400097fe4ff */
[----:B------:R-:W-:Y:S02]  /*99a0*/  PLOP3.LUT P2, PT, PT, PT, UP4, 0x40, 0x4 ;  /* 0x000000000004781c */ /* 0x000fe40003f4e848 */
[----:B------:R-:W-:Y:S02]  /*99b0*/  ISETP.GE.AND P0, PT, R237, UR32, PT ;  /* 0x00000020ed007c0c */ /* 0x000fe4000bf06270 */
[----:B------:R-:W-:-:S02]  /*99c0*/  SEL R129, RZ, 0x4, P6 ;  /* 0x00000004ff817807 */ /* 0x000fc40003000000 */
[----:B------:R-:W-:Y:S02]  /*99d0*/  SEL R128, R128, RZ, P5 ;  /* 0x000000ff80807207 */ /* 0x000fe40002800000 */
[----:B------:R-:W-:Y:S02]  /*99e0*/  ISETP.NE.U32.AND P3, PT, R150, RZ, PT ;  /* 0x000000ff9600720c */ /* 0x000fe40003f65070 */
[----:B------:R-:W-:Y:S02]  /*99f0*/  PLOP3.LUT P5, PT, PT, PT, UP4, 0x40, 0x4 ;  /* 0x000000000004781c */ /* 0x000fe40003fae848 */
[----:B---3--:R-:W-:Y:S02]  /*9a00*/  SEL R125, RZ, 0x4, P0 ;  /* 0x00000004ff7d7807 */ /* 0x008fe40000000000 */
[----:B------:R-:W-:Y:S02]  /*9a10*/  SEL R129, R129, RZ, P2 ;  /* 0x000000ff81817207 */ /* 0x000fe40001000000 */
[----:B------:R-:W-:-:S02]  /*9a20*/  ISETP.NE.U32.AND P2, PT, R128, RZ, PT ;  /* 0x000000ff8000720c */ /* 0x000fc40003f45070 */
[----:B------:R-:W-:Y:S02]  /*9a30*/  IADD3 R124, P0, PT, R96, UR74, RZ ;  /* 0x0000004a607c7c10 */ /* 0x000fe4000ff1e0ff */
[----:B--2---:R-:W-:Y:S01]  /*9a40*/  SEL R127, R125, RZ, P5 ;  /* 0x000000ff7d7f7207 */ /* 0x004fe20002800000 */
[----:B------:R-:W-:Y:S01]  /*9a50*/  LDGSTS.E [R151+0x2000], desc[UR38][R122.64], P3 ;  /* 0x020000007a977fae */ /* 0x000fe200099a1026 */
[----:B------:R-:W-:Y:S02]  /*9a60*/  IADD3 R126, P6, PT, R130, UR74, RZ ;  /* 0x0000004a827e7c10 */ /* 0x000fe4000ffde0ff */
[----:B------:R-:W-:Y:S02]  /*9a70*/  IADD3.X R125, PT, PT, R95, UR37, RZ, P0, !PT ;  /* 0x000000255f7d7c10 */ /* 0x000fe400087fe4ff */
[----:B------:R-:W-:Y:S01]  /*9a80*/  ISETP.NE.U32.AND P5, PT, R129, RZ, PT ;  /* 0x000000ff8100720c */ /* 0x000fe20003fa5070 */
[----:B------:R-:W-:Y:S01]  /*9a90*/  VIADD R129, R221, UR5 ;  /* 0x00000005dd817c36 */ /* 0x000fe20008000000 */
[----:B------:R-:W-:Y:S01]  /*9aa0*/  ISETP.NE.U32.AND P0, PT, R127, RZ, PT ;  /* 0x000000ff7f00720c */ /* 0x000fe20003f05070 */
[----:B------:R2:W-:Y:S01]  /*9ab0*/  LDGSTS.E [R151+0x2008], desc[UR38][R124.64], P4 ;  /* 0x020080007c977fae */ /* 0x0005e2000a1a1026 */
[----:B------:R-:W-:-:S02]  /*9ac0*/  IADD3.X R127, PT, PT, R121, UR37, RZ, P6, !PT ;  /* 0x00000025797f7c10 */ /* 0x000fc4000b7fe4ff */
[----:B-1----:R-:W-:Y:S02]  /*9ad0*/  LEA.HI R152, R152, 0x1e, RZ, 0x1a ;  /* 0x0000001e98987811 */ /* 0x002fe400078fd0ff */
[----:B------:R-:W-:Y:S01]  /*9ae0*/  PLOP3.LUT P3, PT, PT, PT, UP4, 0x40, 0x4 ;  /* 0x000000000004781c */ /* 0x000fe20003f6e848 */
[----:B------:R1:W-:Y:S01]  /*9af0*/  LDGSTS.E [R129], desc[UR38][R126.64], P2 ;  /* 0x000000007e817fae */ /* 0x0003e200091a1026 */
[----:B------:R-:W-:-:S04]  /*9b00*/  ISETP.GE.AND P2, PT, R236, UR32, PT ;  /* 0x00000020ec007c0c */ /* 0x000fc8000bf46270 */
[----:B------:R-:W-:Y:S01]  /*9b10*/  SEL R128, RZ, 0x4, P2 ;  /* 0x00000004ff807807 */ /* 0x000fe20001000000 */
[----:B--2---:R-:W-:Y:S01]  /*9b20*/  VIADD R151, R220, UR5 ;  /* 0x00000005dc977c36 */ /* 0x004fe20008000000 */
[----:B------:R-:W-:Y:S02]  /*9b30*/  IADD3 R124, P4, PT, R120, UR74, RZ ;  /* 0x0000004a787c7c10 */ /* 0x000fe4000ff9e0ff */
[----:B------:R-:W-:Y:S02]  /*9b40*/  PLOP3.LUT P2, PT, PT, PT, UP4, 0x40, 0x4 ;  /* 0x000000000004781c */ /* 0x000fe40003f4e848 */
[----:B------:R-:W-:Y:S02]  /*9b50*/  IADD3.X R125, PT, PT, R119, UR37, RZ, P4, !PT ;  /* 0x00000025777d7c10 */ /* 0x000fe4000a7fe4ff */
[----:B-1----:R-:W-:Y:S02]  /*9b60*/  IADD3 R126, P6, PT, R94, UR74, RZ ;  /* 0x0000004a5e7e7c10 */ /* 0x002fe4000ffde0ff */
[----:B------:R-:W-:Y:S01]  /*9b70*/  ISETP.GE.AND P4, PT, R245, UR32, PT ;  /* 0x00000020f5007c0c */ /* 0x000fe2000bf86270 */
[----:B------:R1:W-:Y:S01]  /*9b80*/  LDGSTS.E [R129+0x8], desc[UR38][R124.64], P5 ;  /* 0x000080007c817fae */ /* 0x0003e2000a9a1026 */
[----:B------:R-:W-:-:S02]  /*9b90*/  IADD3.X R127, PT, PT, R93, UR37, RZ, P6, !PT ;  /* 0x000000255d7f7c10 */ /* 0x000fc4000b7fe4ff */
[----:B------:R-:W-:Y:S02]  /*9ba0*/  ISETP.GE.AND P6, PT, R152, UR32, PT ;  /* 0x0000002098007c0c */ /* 0x000fe4000bfc6270 */
[----:B------:R-:W-:Y:S01]  /*9bb0*/  SEL R122, RZ, 0x4, P4 ;  /* 0x00000004ff7a7807 */ /* 0x000fe20002000000 */
[----:B------:R-:W-:Y:S01]  /*9bc0*/  LDGSTS.E [R129+0x2000], desc[UR38][R126.64], P0 ;  /* 0x020000007e817fae */ /* 0x000fe200081a1026 */
[----:B------:R-:W-:Y:S02]  /*9bd0*/  SEL R128, R128, RZ, P3 ;  /* 0x000000ff80807207 */ /* 0x000fe40001800000 */
[----:B------:R-:W-:Y:S02]  /*9be0*/  PLOP3.LUT P3, PT, PT, PT, UP4, 0x40, 0x4 ;  /* 0x000000000004781c */ /* 0x000fe40003f6e848 */
[----:B------:R-:W-:Y:S02]  /*9bf0*/  SEL R123, RZ, 0x4, P6 ;  /* 0x00000004ff7b7807 */ /* 0x000fe40003000000 */
[----:B------:R-:W-:-:S02]  /*9c00*/  ISETP.GE.AND P4, PT, R235, UR32, PT ;  /* 0x00000020eb007c0c */ /* 0x000fc4000bf86270 */
[----:B------:R-:W-:Y:S02]  /*9c10*/  SEL R122, R122, RZ, P2 ;  /* 0x000000ff7a7a7207 */ /* 0x000fe40001000000 */
[----:B------:R-:W-:Y:S02]  /*9c20*/  ISETP.NE.U32.AND P2, PT, R128, RZ, PT ;  /* 0x000000ff8000720c */ /* 0x000fe40003f45070 */
[----:B------:R-:W-:Y:S02]  /*9c30*/  SEL R123, R123, RZ, P3 ;  /* 0x000000ff7b7b7207 */ /* 0x000fe40001800000 */
[----:B------:R-:W-:Y:S02]  /*9c40*/  SEL R128, RZ, 0x4, P4 ;  /* 0x00000004ff807807 */ /* 0x000fe40002000000 */
[----:B------:R-:W-:Y:S02]  /*9c50*/  ISETP.NE.U32.AND P3, PT, R122, RZ, PT ;  /* 0x000000ff7a00720c */ /* 0x000fe40003f65070 */
[----:B------:R-:W-:-:S02]  /*9c60*/  IADD3 R122, P4, PT, R92, UR74, RZ ;  /* 0x0000004a5c7a7c10 */ /* 0x000fc4000ff9e0ff */
[----:B------:R-:W-:Y:S02]  /*9c70*/  PLOP3.LUT P6, PT, PT, PT, UP4, 0x40, 0x4 ;  /* 0x000000000004781c */ /* 0x000fe40003fce848 */
[----:B------:R-:W-:Y:S02]  /*9c80*/  ISETP.NE.U32.AND P5, PT, R123, RZ, PT ;  /* 0x000000ff7b00720c */ /* 0x000fe40003fa5070 */
[----:B------:R-:W-:Y:S02]  /*9c90*/  IADD3.X R123, PT, PT, R91, UR37, RZ, P4, !PT ;  /* 0x000000255b7b7c10 */ /* 0x000fe4000a7fe4ff */
[----:B------:R-:W-:Y:S02]  /*9ca0*/  SEL R128, R128, RZ, P6 ;  /* 0x000000ff80807207 */ /* 0x000fe40003000000 */
[----:B------:R-:W-:Y:S01]  /*9cb0*/  ISETP.GE.AND P4, PT, R252, UR32, PT ;  /* 0x00000020fc007c0c */ /* 0x000fe2000bf86270 */
[----:B------:R2:W-:Y:S01]  /*9cc0*/  LDGSTS.E [R129+0x2008], desc[UR38][R122.64], P2 ;  /* 0x020080007a817fae */ /* 0x0005e200091a1026 */
[----:B------:R-:W-:-:S02]  /*9cd0*/  ISETP.NE.U32.AND P6, PT, R128, RZ, PT ;  /* 0x000000ff8000720c */ /* 0x000fc40003fc5070 */
[----:B------:R-:W-:Y:S02]  /*9ce0*/  PLOP3.LUT P2, PT, PT, PT, UP4, 0x40, 0x4 ;  /* 0x000000000004781c */ /* 0x000fe40003f4e848 */
[----:B------:R-:W-:Y:S02]  /*9cf0*/  SEL R128, RZ, 0x4, P4 ;  /* 0x00000004ff807807 */ /* 0x000fe40002000000 */
[----:B-1----:R-:W-:Y:S02]  /*9d00*/  IADD3 R124, P0, PT, R118, UR74, RZ ;  /* 0x0000004a767c7c10 */ /* 0x002fe4000ff1e0ff */
[----:B------:R-:W-:Y:S01]  /*9d10*/  ISETP.GE.AND P4, PT, R142, UR32, PT ;  /* 0x000000208e007c0c */ /* 0x000fe2000bf86270 */
[----:B------:R-:W-:Y:S01]  /*9d20*/  UIADD3 UR32, UPT, UPT, UR32, -0x40, URZ ;  /* 0xffffffc020207890 */ /* 0x000fe2000fffe0ff */
[----:B------:R-:W-:Y:S01]  /*9d30*/  SEL R128, R128, RZ, P2 ;  /* 0x000000ff80807207 */ /* 0x000fe20001000000 */
[----:B--2---:R-:W-:Y:S01]  /*9d40*/  VIADD R129, R3, UR5 ;  /* 0x0000000503817c36 */ /* 0x004fe20008000000 */
[----:B------:R-:W-:-:S02]  /*9d50*/  IADD3.X R125, PT, PT, R117, UR37, RZ, P0, !PT ;  /* 0x00000025757d7c10 */ /* 0x000fc400087fe4ff */
[----:B------:R-:W-:Y:S02]  /*9d60*/  PLOP3.LUT P2, PT, PT, PT, UP4, 0x40, 0x4 ;  /* 0x000000000004781c */ /* 0x000fe40003f4e848 */
[----:B------:R-:W-:Y:S01]  /*9d70*/  SEL R150, RZ, 0x4, P4 ;  /* 0x00000004ff967807 */ /* 0x000fe20002000000 */
[----:B------:R1:W-:Y:S01]  /*9d80*/  LDGSTS.E [R151], desc[UR38][R124.64], P3 ;  /* 0x000000007c977fae */ /* 0x0003e200099a1026 */
[----:B------:R-:W-:Y:S02]  /*9d90*/  IADD3 R126, P0, PT, R66, UR74, RZ ;  /* 0x0000004a427e7c10 */ /* 0x000fe4000ff1e0ff */
[----:B------:R-:W-:Y:S02]  /*9da0*/  SEL R150, R150, RZ, P2 ;  /* 0x000000ff96967207 */ /* 0x000fe40001000000 */
[----:B------:R-:W-:Y:S02]  /*9db0*/  IADD3.X R127, PT, PT, R65, UR37, RZ, P0, !PT ;  /* 0x00000025417f7c10 */ /* 0x000fe400087fe4ff */
[----:B------:R-:W-:-:S02]  /*9dc0*/  ISETP.NE.U32.AND P0, PT, R128, RZ, PT ;  /* 0x000000ff8000720c */ /* 0x000fc40003f05070 */
[----:B------:R-:W-:Y:S01]  /*9dd0*/  IADD3 R122, P2, PT, R90, UR74, RZ ;  /* 0x0000004a5a7a7c10 */ /* 0x000fe2000ff5e0ff */
[----:B------:R2:W-:Y:S01]  /*9de0*/  LDGSTS.E [R151+0x8], desc[UR38][R126.64], P5 ;  /* 0x000080007e977fae */ /* 0x0005e2000a9a1026 */
[----:B------:R-:W-:Y:S02]  /*9df0*/  ISETP.NE.U32.AND P3, PT, R150, RZ, PT ;  /* 0x000000ff9600720c */ /* 0x000fe40003f65070 */
[----:B-1----:R-:W-:Y:S01]  /*9e00*/  IADD3 R124, P4, PT, R62, UR74, RZ ;  /* 0x0000004a3e7c7c10 */ /* 0x002fe2000ff9e0ff */
[----:B------:R-:W-:Y:S01]  /*9e10*/  UIADD3 UR74, UP5, UPT, UR74, UR71, URZ ;  /* 0x000000474a4a7290 */ /* 0x000fe2000ffbe0ff */
[----:B------:R-:W-:Y:S02]  /*9e20*/  IADD3.X R123, PT, PT, R89, UR37, RZ, P2, !PT ;  /* 0x00000025597b7c10 */ /* 0x000fe400097fe4ff */
[----:B------:R-:W-:Y:S01]  /*9e30*/  IADD3.X R125, PT, PT, R61, UR37, RZ, P4, !PT ;  /* 0x000000253d7d7c10 */ /* 0x000fe2000a7fe4ff */
[----:B------:R-:W-:Y:S01]  /*9e40*/  UIADD3.X UR37, UPT, UPT, UR37, UR70, URZ, UP5, !UPT ;  /* 0x0000004625257290 */ /* 0x000fe2000affe4ff */
[C---:B------:R-:W-:Y:S01]  /*9e50*/  LOP3.LUT R152, R3.reuse, 0x20, RZ, 0x3c, !PT ;  /* 0x0000002003987812 */ /* 0x040fe200078e3cff */
[----:B------:R1:W-:Y:S01]  /*9e60*/  LDGSTS.E [R151+0x2000], desc[UR38][R122.64], P6 ;  /* 0x020000007a977fae */ /* 0x0003e2000b1a1026 */
[----:B------:R-:W-:-:S02]  /*9e70*/  LOP3.LUT R128, R3, 0x60, RZ, 0x3c, !PT ;  /* 0x0000006003807812 */ /* 0x000fc400078e3cff */
[----:B--2---:R-:W-:Y:S01]  /*9e80*/  IADD3 R126, P2, PT, R60, UR72, RZ ;  /* 0x000000483c7e7c10 */ /* 0x004fe2000ff5e0ff */
[----:B------:R2:W-:Y:S03]  /*9e90*/  LDGSTS.E [R151+0x2008], desc[UR38][R124.64], P0 ;  /* 0x020080007c977fae */ /* 0x0005e600081a1026 */
[----:B------:R-:W-:Y:S01]  /*9ea0*/  IADD3.X R127, PT, PT, R59, UR36, RZ, P2, !PT ;  /* 0x000000243b7f7c10 */ /* 0x000fe200097fe4ff */
[----:B------:R-:W0:Y:S01]  /*9eb0*/  LDGDEPBAR ;  /* 0x00000000000079af */ /* 0x000e220000000000 */
[----:B-1----:R-:W-:-:S03]  /*9ec0*/  IADD3 R122, P4, PT, R52, UR72, RZ ;  /* 0x00000048347a7c10 */ /* 0x002fc6000ff9e0ff */
[----:B------:R1:W-:Y:S01]  /*9ed0*/  LDGSTS.E [R129+0xc000], desc[UR38][R126.64], P3 ;  /* 0x0c0000007e817fae */ /* 0x0003e200099a1026 */
[----:B--2---:R-:W-:Y:S01]  /*9ee0*/  IADD3 R124, P0, PT, R44, UR72, RZ ;  /* 0x000000482c7c7c10 */ /* 0x004fe2000ff1e0ff */
[----:B------:R-:W-:Y:S01]  /*9ef0*/  VIADD R151, R152, UR5 ;  /* 0x0000000598977c36 */ /* 0x000fe20008000000 */
[----:B------:R-:W-:Y:S02]  /*9f00*/  IADD3.X R123, PT, PT, R51, UR36, RZ, P4, !PT ;  /* 0x00000024337b7c10 */ /* 0x000fe4000a7fe4ff */
[----:B------:R-:W-:Y:S02]  /*9f10*/  IADD3.X R125, PT, PT, R43, UR36, RZ, P0, !PT ;  /* 0x000000242b7d7c10 */ /* 0x000fe400087fe4ff */
[----:B------:R-:W-:Y:S01]  /*9f20*/  LOP3.LUT R152, R3, 0x40, RZ, 0x3c, !PT ;  /* 0x0000004003987812 */ /* 0x000fe200078e3cff */
[----:B------:R2:W-:Y:S01]  /*9f30*/  LDGSTS.E [R129+0xc400], desc[UR38][R122.64], P3 ;  /* 0x0c4000007a817fae */ /* 0x0005e200099a1026 */
[----:B-1----:R-:W-:-:S03]  /*9f40*/  IADD3 R126, P2, PT, R36, UR72, RZ ;  /* 0x00000048247e7c10 */ /* 0x002fc6000ff5e0ff */
[----:B------:R1:W-:Y:S01]  /*9f50*/  LDGSTS.E [R129+0xc800], desc[UR38][R124.64], P3 ;  /* 0x0c8000007c817fae */ /* 0x0003e200099a1026 */
[----:B------:R-:W-:-:S05]  /*9f60*/  IADD3.X R127, PT, PT, R35, UR36, RZ, P2, !PT ;  /* 0x00000024237f7c10 */ /* 0x000fca00097fe4ff */
[----:B------:R3:W-:Y:S01]  /*9f70*/  LDGSTS.E [R129+0xcc00], desc[UR38][R126.64], P3 ;  /* 0x0cc000007e817fae */ /* 0x0007e200099a1026 */
[----:B--2---:R-:W-:Y:S02]  /*9f80*/  IADD3 R122, P0, PT, R28, UR72, RZ ;  /* 0x000000481c7a7c10 */ /* 0x004fe4000ff1e0ff */
[----:B-1----:R-:W-:Y:S02]  /*9f90*/  IADD3 R124, P2, PT, R20, UR72, RZ ;  /* 0x00000048147c7c10 */ /* 0x002fe4000ff5e0ff */
[----:B------:R-:W-:Y:S02]  /*9fa0*/  IADD3.X R123, PT, PT, R27, UR36, RZ, P0, !PT ;  /* 0x000000241b7b7c10 */ /* 0x000fe400087fe4ff */
[----:B------:R-:W-:Y:S02]  /*9fb0*/  IADD3.X R125, PT, PT, R19, UR36, RZ, P2, !PT ;  /* 0x00000024137d7c10 */ /* 0x000fe400097fe4ff */
[----:B---3--:R-:W-:Y:S01]  /*9fc0*/  IADD3 R126, P0, PT, R12, UR72, RZ ;  /* 0x000000480c7e7c10 */ /* 0x008fe2000ff1e0ff */
[----:B------:R1:W-:Y:S03]  /*9fd0*/  LDGSTS.E [R129+0xd000], desc[UR38][R122.64], P3 ;  /* 0x0d0000007a817fae */ /* 0x0003e600099a1026 */
[----:B------:R-:W-:Y:S01]  /*9fe0*/  IADD3.X R127, PT, PT, R11, UR36, RZ, P0, !PT ;  /* 0x000000240b7f7c10 */ /* 0x000fe200087fe4ff */
[----:B------:R2:W-:Y:S04]  /*9ff0*/  LDGSTS.E [R129+0xd400], desc[UR38][R124.64], P3 ;  /* 0x0d4000007c817fae */ /* 0x0005e800099a1026 */
[----:B------:R3:W-:Y:S01]  /*a000*/  LDGSTS.E [R129+0xd800], desc[UR38][R126.64], P3 ;  /* 0x0d8000007e817fae */ /* 0x0007e200099a1026 */
[----:B-1----:R-:W-:-:S02]  /*a010*/  IADD3 R122, P2, PT, R133, UR72, RZ ;  /* 0x00000048857a7c10 */ /* 0x002fc4000ff5e0ff */
[----:B--2---:R-:W-:Y:S02]  /*a020*/  IADD3 R124, P0, PT, R58, UR72, RZ ;  /* 0x000000483a7c7c10 */ /* 0x004fe4000ff1e0ff */
[----:B------:R-:W-:Y:S02]  /*a030*/  IADD3.X R123, PT, PT, R134, UR36, RZ, P2, !PT ;  /* 0x00000024867b7c10 */ /* 0x000fe400097fe4ff */
[----:B---3--:R-:W-:Y:S02]  /*a040*/  IADD3 R126, P2, PT, R50, UR72, RZ ;  /* 0x00000048327e7c10 */ /* 0x008fe4000ff5e0ff */
[----:B------:R-:W-:Y:S01]  /*a050*/  IADD3.X R125, PT, PT, R57, UR36, RZ, P0, !PT ;  /* 0x00000024397d7c10 */ /* 0x000fe200087fe4ff */
[----:B------:R1:W-:Y:S01]  /*a060*/  LDGSTS.E [R129+0xdc00], desc[UR38][R122.64], P3 ;  /* 0x0dc000007a817fae */ /* 0x0003e200099a1026 */
[----:B------:R-:W-:-:S03]  /*a070*/  IADD3.X R127, PT, PT, R49, UR36, RZ, P2, !PT ;  /* 0x00000024317f7c10 */ /* 0x000fc600097fe4ff */
[----:B------:R2:W-:Y:S04]  /*a080*/  LDGSTS.E [R151+0xc100], desc[UR38][R124.64], P3 ;  /* 0x0c1000007c977fae */ /* 0x0005e800099a1026 */
[----:B------:R3:W-:Y:S01]  /*a090*/  LDGSTS.E [R151+0xc500], desc[UR38][R126.64], P3 ;  /* 0x0c5000007e977fae */ /* 0x0007e200099a1026 */
[----:B-1----:R-:W-:Y:S01]  /*a0a0*/  IADD3 R122, P0, PT, R42, UR72, RZ ;  /* 0x000000482a7a7c10 */ /* 0x002fe2000ff1e0ff */
[----:B------:R-:W-:Y:S01]  /*a0b0*/  VIADD R129, R152, UR5 ;  /* 0x0000000598817c36 */ /* 0x000fe20008000000 */
[----:B--2---:R-:W-:Y:S02]  /*a0c0*/  IADD3 R124, P2, PT, R34, UR72, RZ ;  /* 0x00000048227c7c10 */ /* 0x004fe4000ff5e0ff */
[----:B------:R-:W-:Y:S02]  /*a0d0*/  IADD3.X R123, PT, PT, R41, UR36, RZ, P0, !PT ;  /* 0x00000024297b7c10 */ /* 0x000fe400087fe4ff */
[----:B---3--:R-:W-:-:S02]  /*a0e0*/  IADD3 R126, P0, PT, R26, UR72, RZ ;  /* 0x000000481a7e7c10 */ /* 0x008fc4000ff1e0ff */
[----:B------:R-:W-:Y:S01]  /*a0f0*/  IADD3.X R125, PT, PT, R33, UR36, RZ, P2, !PT ;  /* 0x00000024217d7c10 */ /* 0x000fe200097fe4ff */
[----:B------:R1:W-:Y:S01]  /*a100*/  LDGSTS.E [R151+0xc900], desc[UR38][R122.64], P3 ;  /* 0x0c9000007a977fae */ /* 0x0003e200099a1026 */
[----:B------:R-:W-:-:S03]  /*a110*/  IADD3.X R127, PT, PT, R25, UR36, RZ, P0, !PT ;  /* 0x00000024197f7c10 */ /* 0x000fc600087fe4ff */
[----:B------:R2:W-:Y:S04]  /*a120*/  LDGSTS.E [R151+0xcd00], desc[UR38][R124.64], P3 ;  /* 0x0cd000007c977fae */ /* 0x0005e800099a1026 */
[----:B------:R3:W-:Y:S01]  /*a130*/  LDGSTS.E [R151+0xd100], desc[UR38][R126.64], P3 ;  /* 0x0d1000007e977fae */ /* 0x0007e200099a1026 */
[----:B-1----:R-:W-:Y:S02]  /*a140*/  IADD3 R122, P2, PT, R18, UR72, RZ ;  /* 0x00000048127a7c10 */ /* 0x002fe4000ff5e0ff */
        /* <DEDUP_REMOVED lines=11> */
[----:B---3--:R-:W-:Y:S01]  /*a200*/  IADD3 R126, P0, PT, R40, UR72, RZ ;  /* 0x00000048287e7c10 */ /* 0x008fe2000ff1e0ff */
[----:B------:R-:W-:Y:S01]  /*a210*/  VIADD R151, R128, UR5 ;  /* 0x0000000580977c36 */ /* 0x000fe20008000000 */
[----:B------:R-:W-:Y:S01]  /*a220*/  IADD3.X R125, PT, PT, R47, UR36, RZ, P2, !PT ;  /* 0x000000242f7d7c10 */ /* 0x000fe200097fe4ff */
[----:B------:R1:W-:Y:S01]  /*a230*/  LDGSTS.E [R129+0xc200], desc[UR38][R122.64], P3 ;  /* 0x0c2000007a817fae */ /* 0x0003e200099a1026 */
[----:B------:R-:W-:Y:S01]  /*a240*/  IADD3.X R127, PT, PT, R39, UR36, RZ, P0, !PT ;  /* 0x00000024277f7c10 */ /* 0x000fe200087fe4ff */
[----:B------:R-:W-:Y:S01]  /*a250*/  USEL UR5, URZ, 0x1, !UP3 ;  /* 0x00000001ff057887 */ /* 0x000fe2000d800000 */
[----:B------:R-:W-:Y:S01]  /*a260*/  IADD3 R128, P4, PT, R139, UR72, RZ ;  /* 0x000000488b807c10 */ /* 0x000fe2000ff9e0ff */
[----:B------:R2:W-:Y:S01]  /*a270*/  LDGSTS.E [R129+0xc600], desc[UR38][R124.64], P3 ;  /* 0x0c6000007c817fae */ /* 0x0005e200099a1026 */
[----:B------:R-:W-:-:S02]  /*a280*/  UISETP.NE.U32.AND UP3, UPT, UR69, UR6, UPT ;  /* 0x000000064500728c */ /* 0x000fc4000bf65070 */
[----:B------:R-:W-:Y:S01]  /*a290*/  ULOP3.LUT UR5, UR7, UR5, URZ, 0x3c, !UPT ;  /* 0x0000000507057292 */ /* 0x000fe2000f8e3cff */
[----:B------:R3:W-:Y:S01]  /*a2a0*/  LDGSTS.E [R129+0xca00], desc[UR38][R126.64], P3 ;  /* 0x0ca000007e817fae */ /* 0x0007e200099a1026 */
[----:B-1----:R-:W-:Y:S02]  /*a2b0*/  IADD3 R122, P2, PT, R32, UR72, RZ ;  /* 0x00000048207a7c10 */ /* 0x002fe4000ff5e0ff */
        /* <DEDUP_REMOVED lines=23> */
[----:B------:R-:W-:Y:S02]  /*a430*/  IADD3.X R127, PT, PT, R29, UR36, RZ, P2, !PT ;  /* 0x000000241d7f7c10 */ /* 0x000fe400097fe4ff */
[----:B------:R-:W-:Y:S01]  /*a440*/  IADD3.X R129, PT, PT, R140, UR36, RZ, P4, !PT ;  /* 0x000000248c817c10 */ /* 0x000fe2000a7fe4ff */
[----:B------:R2:W-:Y:S04]  /*a450*/  LDGSTS.E [R151+0xcb00], desc[UR38][R124.64], P3 ;  /* 0x0cb000007c977fae */ /* 0x0005e800099a1026 */
[----:B------:R3:W-:Y:S01]  /*a460*/  LDGSTS.E [R151+0xcf00], desc[UR38][R126.64], P3 ;  /* 0x0cf000007e977fae */ /* 0x0007e200099a1026 */
[----:B-1----:R-:W-:-:S02]  /*a470*/  IADD3 R122, P0, PT, R22, UR72, RZ ;  /* 0x00000048167a7c10 */ /* 0x002fc4000ff1e0ff */
[----:B--2---:R-:W-:Y:S02]  /*a480*/  IADD3 R124, P2, PT, R14, UR72, RZ ;  /* 0x000000480e7c7c10 */ /* 0x004fe4000ff5e0ff */
[----:B------:R-:W-:Y:S02]  /*a490*/  IADD3.X R123, PT, PT, R21, UR36, RZ, P0, !PT ;  /* 0x00000024157b7c10 */ /* 0x000fe400087fe4ff */
[----:B---3--:R-:W-:Y:S01]  /*a4a0*/  IADD3 R126, P0, PT, R6, UR72, RZ ;  /* 0x00000048067e7c10 */ /* 0x008fe2000ff1e0ff */
[----:B------:R-:W-:Y:S01]  /*a4b0*/  UIADD3 UR72, UP4, UPT, UR72, UR73, URZ ;  /* 0x0000004948487290 */ /* 0x000fe2000ff9e0ff */
[----:B------:R-:W-:Y:S01]  /*a4c0*/  IADD3.X R125, PT, PT, R13, UR36, RZ, P2, !PT ;  /* 0x000000240d7d7c10 */ /* 0x000fe200097fe4ff */
[----:B------:R1:W-:Y:S01]  /*a4d0*/  LDGSTS.E [R151+0xd300], desc[UR38][R122.64], P3 ;  /* 0x0d3000007a977fae */ /* 0x0003e200099a1026 */
[----:B------:R-:W-:Y:S01]  /*a4e0*/  IADD3.X R127, PT, PT, R5, UR36, RZ, P0, !PT ;  /* 0x00000024057f7c10 */ /* 0x000fe200087fe4ff */
[----:B------:R-:W-:Y:S02]  /*a4f0*/  UIADD3.X UR36, UPT, UPT, UR36, UR75, URZ, UP4, !UPT ;  /* 0x0000004b24247290 */ /* 0x000fe4000a7fe4ff */
[----:B------:R3:W-:Y:S04]  /*a500*/  LDGSTS.E [R151+0xd700], desc[UR38][R124.64], P3 ;  /* 0x0d7000007c977fae */ /* 0x0007e800099a1026 */
[----:B------:R3:W-:Y:S04]  /*a510*/  LDGSTS.E [R151+0xdb00], desc[UR38][R126.64], P3 ;  /* 0x0db000007e977fae */ /* 0x0007e800099a1026 */
[----:B------:R3:W-:Y:S01]  /*a520*/  LDGSTS.E [R151+0xdf00], desc[UR38][R128.64], P3 ;  /* 0x0df0000080977fae */ /* 0x0007e200099a1026 */
[----:B-1----:R-:W-:-:S03]  /*a530*/  IMAD.U32 R122, RZ, RZ, UR7 ;  /* 0x00000007ff7a7e24 */ /* 0x002fc6000f8e00ff */
[----:B------:R-:W0:Y:S01]  /*a540*/  LDGDEPBAR ;  /* 0x00000000000079af */ /* 0x000e220000000000 */
[----:B------:R-:W-:Y:S05]  /*a550*/  BRA.U UP3, `(.L_x_10) ;  /* 0xffffffe103587547 */ /* 0x000fea000b83ffff */
.L_x_7:
[----:B------:R-:W1:Y:S01]  /*a560*/  S2R R123, SR_TID.X ;  /* 0x00000000007b7919 */ /* 0x000e620000002100 */
[----:B--2---:R-:W2:Y:S01]  /*a570*/  LDC R57, c[0x0][0x3b8] ;  /* 0x0000ee00ff397b82 */ /* 0x004ea20000000800 */
[----:B------:R-:W4:Y:S01]  /*a580*/  LDCU.128 UR8, c[0x0][0x390] ;  /* 0x00007200ff0877ac */ /* 0x000f220008000c00 */
[----:B------:R-:W3:Y:S01]  /*a590*/  LDCU UR4, c[0x0][0x3b4] ;  /* 0x00007680ff0477ac */ /* 0x000ee20008000800 */
[----:B----4-:R-:W-:Y:S01]  /*a5a0*/  ISETP.GE.AND P0, PT, R141, UR10, PT ;  /* 0x0000000a8d007c0c */ /* 0x010fe2000bf06270 */
[C---:B-1----:R-:W-:Y:S01]  /*a5b0*/  IMAD.SHL.U32 R3, R123.reuse, 0x100, RZ ;  /* 0x000001007b037824 */ /* 0x042fe200078e00ff */
[C---:B------:R-:W-:Y:S01]  /*a5c0*/  LOP3.LUT R37, R123.reuse, 0x40, RZ, 0xc0, !PT ;  /* 0x000000407b257812 */ /* 0x040fe200078ec0ff */
[----:B------:R-:W-:-:S03]  /*a5d0*/  IMAD.SHL.U32 R2, R123, 0x10, RZ ;  /* 0x000000107b027824 */ /* 0x000fc600078e00ff */
[----:B------:R-:W-:Y:S02]  /*a5e0*/  LOP3.LUT R3, R3, 0x1000, RZ, 0xc0, !PT ;  /* 0x0000100003037812 */ /* 0x000fe400078ec0ff */
[----:B------:R-:W-:Y:S02]  /*a5f0*/  LOP3.LUT R2, R2, 0xf0, RZ, 0xc0, !PT ;  /* 0x000000f002027812 */ /* 0x000fe400078ec0ff */
[----:B------:R-:W-:Y:S01]  /*a600*/  LEA R37, R37, UR29, 0x5 ;  /* 0x0000001d25257c11 */ /* 0x000fe2000f8e28ff */
[----:B---3--:R-:W-:Y:S06]  /*a610*/  BRA.U !UP2, `(.L_x_11) ;  /* 0x000000010a107547 */ /* 0x008fec000b800000 */
[----:B------:R-:W-:-:S06]  /*a620*/  USHF.L.U32 UR7, UR7, 0x1f, URZ ;  /* 0x0000001f07077899 */ /* 0x000fcc00080006ff */
[----:B------:R-:W-:-:S04]  /*a630*/  IMAD.U32 R4, RZ, RZ, UR7 ;  /* 0x00000007ff047e24 */ /* 0x000fc8000f8e00ff */
[----:B------:R-:W1:Y:S02]  /*a640*/  SYNCS.PHASECHK.TRANS64.TRYWAIT P2, [UR28], R4 ;  /* 0x00000004ff0075a7 */ /* 0x000e64000804111c */
[----:B-1----:R-:W-:Y:S05]  /*a650*/  @!P2 BRA `(.L_x_12) ;  /* 0x00000010005ca947 */ /* 0x002fea0003800000 */
.L_x_11:
[----:B------:R-:W-:-:S04]  /*a660*/  DEPBAR.LE SB0, 0x0 ;  /* 0x000080000000791a */ /* 0x000fc80000000000 */
[----:B------:R-:W-:Y:S01]  /*a670*/  BAR.SYNC.DEFER_BLOCKING 0x0 ;  /* 0x0000000000007b1d */ /* 0x000fe20000010000 */
[----:B------:R-:W-:Y:S01]  /*a680*/  IADD3 R41, PT, PT, R2, UR29, R3 ;  /* 0x0000001d02297c10 */ /* 0x000fe2000fffe003 */
[----:B------:R-:W-:Y:S01]  /*a690*/  IMAD R142, R142, 0x10, R37 ;  /* 0x000000108e8e7824 */ /* 0x000fe200078e0225 */
[----:B------:R-:W-:Y:S01]  /*a6a0*/  ISETP.LT.AND P4, PT, R219, UR11, !P0 ;  /* 0x0000000bdb007c0c */ /* 0x000fe2000c781270 */
[----:B------:R-:W-:Y:S01]  /*a6b0*/  IMAD R141, R141, UR4, RZ ;  /* 0x000000048d8d7c24 */ /* 0x000fe2000f8e02ff */
[----:B------:R-:W-:Y:S01]  /*a6c0*/  ISETP.LT.AND P3, PT, R218, UR11, !P0 ;  /* 0x0000000bda007c0c */ /* 0x000fe2000c761270 */
[----:B--2---:R-:W-:Y:S01]  /*a6d0*/  IMAD R3, R0, R57, RZ ;  /* 0x0000003900037224 */ /* 0x004fe200078e02ff */
[----:B------:R-:W-:Y:S01]  /*a6e0*/  ISETP.LT.AND P6, PT, R217, UR11, !P0 ;  /* 0x0000000bd9007c0c */ /* 0x000fe2000c7c1270 */
[----:B------:R-:W1:Y:S01]  /*a6f0*/  S2R R36, SR_TID.X ;  /* 0x0000000000247919 */ /* 0x000e620000002100 */
[----:B------:R-:W-:Y:S01]  /*a700*/  LEA R47, P5, R141, UR8, 0x2 ;  /* 0x000000088d2f7c11 */ /* 0x000fe2000f8a10ff */
[----:B------:R-:W-:Y:S01]  /*a710*/  IMAD R37, R57, 0x2, R3 ;  /* 0x0000000239257824 */ /* 0x000fe200078e0203 */
[----:B------:R-:W-:-:S02]  /*a720*/  ISETP.LT.AND P2, PT, R216, UR11, !P0 ;  /* 0x0000000bd8007c0c */ /* 0x000fc4000c741270 */
[----:B------:R-:W-:Y:S01]  /*a730*/  LEA.HI.X.SX32 R141, R141, UR9, 0x2, P5 ;  /* 0x000000098d8d7c11 */ /* 0x000fe2000a8f16ff */
[----:B------:R-:W-:Y:S01]  /*a740*/  IMAD R39, R57, 0x2, R37 ;  /* 0x0000000239277824 */ /* 0x000fe200078e0225 */
[----:B------:R-:W2:Y:S02]  /*a750*/  @!P1 SYNCS.CCTL.IV [UR29+0x18000] ;  /* 0x01800000ff0099b1 */ /* 0x000ea4000800001d */
[----:B--2---:R-:W-:Y:S06]  /*a760*/  BAR.SYNC.DEFER_BLOCKING 0x0 ;  /* 0x0000000000007b1d */ /* 0x004fec0000010000 */
[----:B------:R-:W-:Y:S01]  /*a770*/  LDTM.16dp32bit_t0_t15.x32 R4, tmem[UR26] ;  /* 0x0000001a000479ee */ /* 0x000fe20008a80000 */
[----:B------:R-:W2:Y:S01]  /*a780*/  LDTM.16dp32bit_t16_t31.x32 R4, tmem[UR26+0x20] ;  /* 0x0000201a000479ee */ /* 0x000ea20008aa0000 */
[----:B-1----:R-:W-:-:S05]  /*a790*/  IMAD.SHL.U32 R36, R36, 0x8, RZ ;  /* 0x0000000824247824 */ /* 0x002fca00078e00ff */
[----:B------:R-:W-:Y:S02]  /*a7a0*/  LOP3.LUT R38, R36, 0x300, RZ, 0xc0, !PT ;  /* 0x0000030024267812 */ /* 0x000fe400078ec0ff */
[C---:B------:R-:W-:Y:S01]  /*a7b0*/  LEA R36, P5, R37.reuse, R47, 0x2 ;  /* 0x0000002f25247211 */ /* 0x040fe200078a10ff */
[----:B------:R-:W1:Y:S02]  /*a7c0*/  @!P1 SYNCS.CCTL.IV [UR29+0x18008] ;  /* 0x01800800ff0099b1 */ /* 0x000e64000800001d */
[----:B------:R-:W-:Y:S01]  /*a7d0*/  IMAD.IADD R45, R38, 0x1, R41 ;  /* 0x00000001262d7824 */ /* 0x000fe200078e0229 */
[----:B------:R-:W-:Y:S01]  /*a7e0*/  NOP ;  /* 0x0000000000007918 */ /* 0x000fe20000000000 */
[----:B------:R-:W-:Y:S01]  /*a7f0*/  LEA.HI.X.SX32 R37, R37, R141, 0x2, P5 ;  /* 0x0000008d25257211 */ /* 0x000fe200028f16ff */
[----:B------:R-:W-:Y:S01]  /*a800*/  IMAD R41, R57, 0x2, R39 ;  /* 0x0000000239297824 */ /* 0x000fe200078e0227 */
[-C--:B------:R-:W-:Y:S02]  /*a810*/  LEA R38, P5, R39, R47.reuse, 0x2 ;  /* 0x0000002f27267211 */ /* 0x080fe400078a10ff */
[----:B------:R-:W-:Y:S01]  /*a820*/  LEA R2, P1, R3, R47, 0x2 ;  /* 0x0000002f03027211 */ /* 0x000fe200078210ff */
[----:B--2---:R-:W-:Y:S01]  /*a830*/  IMAD.MOV.U32 R48, RZ, RZ, R4 ;  /* 0x000000ffff307224 */ /* 0x004fe200078e0004 */
[----:B------:R-:W-:Y:S01]  /*a840*/  LEA.HI.X.SX32 R39, R39, R141, 0x2, P5 ;  /* 0x0000008d27277211 */ /* 0x000fe200028f16ff */
[----:B------:R-:W-:Y:S01]  /*a850*/  IMAD.MOV.U32 R4, RZ, RZ, R5 ;  /* 0x000000ffff047224 */ /* 0x000fe200078e0005 */
[----:B------:R-:W-:Y:S01]  /*a860*/  LEA R40, P5, R41, R47, 0x2 ;  /* 0x0000002f29287211 */ /* 0x000fe200078a10ff */
[----:B------:R-:W-:Y:S01]  /*a870*/  IMAD.MOV.U32 R49, RZ, RZ, R6 ;  /* 0x000000ffff317224 */ /* 0x000fe200078e0006 */
[----:B------:R-:W-:Y:S01]  /*a880*/  LEA.HI.X.SX32 R3, R3, R141, 0x2, P1 ;  /* 0x0000008d03037211 */ /* 0x000fe200008f16ff */
[----:B------:R-:W-:Y:S01]  /*a890*/  IMAD.MOV.U32 R5, RZ, RZ, R7 ;  /* 0x000000ffff057224 */ /* 0x000fe200078e0007 */
[----:B------:R-:W-:Y:S01]  /*a8a0*/  ISETP.LT.AND P1, PT, R215, UR11, !P0 ;  /* 0x0000000bd7007c0c */ /* 0x000fe2000c721270 */
[----:B------:R-:W-:-:S02]  /*a8b0*/  IMAD.MOV.U32 R50, RZ, RZ, R8 ;  /* 0x000000ffff327224 */ /* 0x000fc400078e0008 */
[----:B------:R-:W-:Y:S02]  /*a8c0*/  IMAD.MOV.U32 R51, RZ, RZ, R10 ;  /* 0x000000ffff337224 */ /* 0x000fe400078e000a */
[----:B------:R-:W-:Y:S02]  /*a8d0*/  IMAD.MOV.U32 R6, RZ, RZ, R9 ;  /* 0x000000ffff067224 */ /* 0x000fe400078e0009 */
[----:B------:R-:W-:Y:S01]  /*a8e0*/  IMAD.MOV.U32 R7, RZ, RZ, R11 ;  /* 0x000000ffff077224 */ /* 0x000fe200078e000b */
[----:B-1----:R-:W-:Y:S01]  /*a8f0*/  STS.128 [R45], R48 ;  /* 0x000000302d007388 */ /* 0x002fe20000000c00 */
[----:B------:R-:W-:Y:S02]  /*a900*/  IMAD.MOV.U32 R8, RZ, RZ, R12 ;  /* 0x000000ffff087224 */ /* 0x000fe400078e000c */
[----:B------:R-:W-:Y:S01]  /*a910*/  IMAD.MOV.U32 R9, RZ, RZ, R14 ;  /* 0x000000ffff097224 */ /* 0x000fe200078e000e */
[----:B------:R1:W-:Y:S01]  /*a920*/  STS.128 [R45+0x800], R4 ;  /* 0x000800042d007388 */ /* 0x0003e20000000c00 */
[----:B------:R-:W-:-:S02]  /*a930*/  IMAD.MOV.U32 R60, RZ, RZ, R13 ;  /* 0x000000ffff3c7224 */ /* 0x000fc400078e000d */
[----:B------:R-:W-:Y:S01]  /*a940*/  IMAD.MOV.U32 R61, RZ, RZ, R15 ;  /* 0x000000ffff3d7224 */ /* 0x000fe200078e000f */
[----:B------:R-:W-:Y:S01]  /*a950*/  BAR.SYNC.DEFER_BLOCKING 0x0 ;  /* 0x0000000000007b1d */ /* 0x000fe20000010000 */
[----:B------:R-:W-:Y:S02]  /*a960*/  IMAD.MOV.U32 R10, RZ, RZ, R16 ;  /* 0x000000ffff0a7224 */ /* 0x000fe400078e0010 */
[----:B------:R-:W-:Y:S02]  /*a970*/  IMAD.MOV.U32 R11, RZ, RZ, R18 ;  /* 0x000000ffff0b7224 */ /* 0x000fe400078e0012 */
[----:B------:R-:W-:Y:S02]  /*a980*/  IMAD.MOV.U32 R62, RZ, RZ, R17 ;  /* 0x000000ffff3e7224 */ /* 0x000fe400078e0011 */
[----:B------:R-:W-:Y:S02]  /*a990*/  IMAD.MOV.U32 R63, RZ, RZ, R19 ;  /* 0x000000ffff3f7224 */ /* 0x000fe400078e0013 */
[----:B------:R-:W-:Y:S01]  /*a9a0*/  IMAD R44, R57, 0x2, R41 ;  /* 0x00000002392c7824 */ /* 0x000fe200078e0229 */
[----:B------:R-:W-:Y:S01]  /*a9b0*/  LEA.HI.X.SX32 R41, R41, R141, 0x2, P5 ;  /* 0x0000008d29297211 */ /* 0x000fe200028f16ff */
[----:B-1----:R-:W-:-:S02]  /*a9c0*/  IMAD.MOV.U32 R4, RZ, RZ, R20 ;  /* 0x000000ffff047224 */ /* 0x002fc400078e0014 */
[----:B------:R-:W-:Y:S01]  /*a9d0*/  IMAD.MOV.U32 R20, RZ, RZ, R21 ;  /* 0x000000ffff147224 */ /* 0x000fe200078e0015 */
[C---:B------:R-:W-:Y:S01]  /*a9e0*/  LEA R42, P5, R44.reuse, R47, 0x2 ;  /* 0x0000002f2c2a7211 */ /* 0x040fe200078a10ff */
[----:B------:R-:W-:Y:S02]  /*a9f0*/  IMAD.MOV.U32 R5, RZ, RZ, R22 ;  /* 0x000000ffff057224 */ /* 0x000fe400078e0016 */
[----:B------:R-:W-:Y:S01]  /*aa00*/  IMAD.MOV.U32 R21, RZ, RZ, R23 ;  /* 0x000000ffff157224 */ /* 0x000fe200078e0017 */
[----:B------:R-:W-:Y:S01]  /*aa10*/  LEA.HI.X.SX32 R43, R44, R141, 0x2, P5 ;  /* 0x0000008d2c2b7211 */ /* 0x000fe200028f16ff */
[----:B------:R-:W-:Y:S01]  /*aa20*/  IMAD.MOV.U32 R6, RZ, RZ, R24 ;  /* 0x000000ffff067224 */ /* 0x000fe200078e0018 */
[----:B------:R-:W-:Y:S01]  /*aa30*/  ISETP.LT.AND P5, PT, R0, UR11, !P0 ;  /* 0x0000000b00007c0c */ /* 0x000fe2000c7a1270 */
[----:B------:R-:W-:Y:S01]  /*aa40*/  IMAD.MOV.U32 R7, RZ, RZ, R26 ;  /* 0x000000ffff077224 */ /* 0x000fe200078e001a */
[----:B------:R-:W1:Y:S01]  /*aa50*/  LDS.128 R48, [R142] ;  /* 0x000000008e307984 */ /* 0x000e620000000c00 */
[----:B------:R-:W-:-:S02]  /*aa60*/  IMAD.MOV.U32 R22, RZ, RZ, R25 ;  /* 0x000000ffff167224 */ /* 0x000fc400078e0019 */
[----:B------:R-:W-:Y:S01]  /*aa70*/  IMAD.MOV.U32 R23, RZ, RZ, R27 ;  /* 0x000000ffff177224 */ /* 0x000fe200078e001b */
[----:B------:R-:W-:Y:S01]  /*aa80*/  LDS.128 R12, [R142+0x1000] ;  /* 0x001000008e0c7984 */ /* 0x000fe20000000c00 */
[----:B------:R-:W-:Y:S02]  /*aa90*/  IMAD.MOV.U32 R24, RZ, RZ, R28 ;  /* 0x000000ffff187224 */ /* 0x000fe400078e001c */
[----:B------:R-:W-:Y:S01]  /*aaa0*/  IMAD.MOV.U32 R28, RZ, RZ, R29 ;  /* 0x000000ffff1c7224 */ /* 0x000fe200078e001d */
[----:B------:R-:W-:Y:S01]  /*aab0*/  BAR.SYNC.DEFER_BLOCKING 0x0 ;  /* 0x0000000000007b1d */ /* 0x000fe20000010000 */
[----:B------:R-:W-:Y:S02]  /*aac0*/  IMAD.MOV.U32 R25, RZ, RZ, R30 ;  /* 0x000000ffff197224 */ /* 0x000fe400078e001e */
[----:B------:R-:W-:Y:S02]  /*aad0*/  IMAD.MOV.U32 R29, RZ, RZ, R31 ;  /* 0x000000ffff1d7224 */ /* 0x000fe400078e001f */
[----:B------:R-:W-:-:S02]  /*aae0*/  IMAD.MOV.U32 R26, RZ, RZ, R32 ;  /* 0x000000ffff1a7224 */ /* 0x000fc400078e0020 */
[----:B------:R-:W-:Y:S02]  /*aaf0*/  IMAD.MOV.U32 R27, RZ, RZ, R34 ;  /* 0x000000ffff1b7224 */ /* 0x000fe400078e0022 */
[----:B------:R-:W-:Y:S02]  /*ab00*/  IMAD.MOV.U32 R30, RZ, RZ, R33 ;  /* 0x000000ffff1e7224 */ /* 0x000fe400078e0021 */
[----:B------:R-:W-:Y:S02]  /*ab10*/  IMAD.MOV.U32 R31, RZ, RZ, R35 ;  /* 0x000000ffff1f7224 */ /* 0x000fe400078e0023 */
[----:B------:R-:W-:-:S04]  /*ab20*/  IMAD R44, R57, 0x2, R44 ;  /* 0x00000002392c7824 */ /* 0x000fc800078e022c */
[C---:B------:R-:W-:Y:S01]  /*ab30*/  IMAD R0, R57.reuse, 0x2, R44 ;  /* 0x0000000239007824 */ /* 0x040fe200078e022c */
[----:B------:R-:W-:Y:S04]  /*ab40*/  STS.128 [R45], R8 ;  /* 0x000000082d007388 */ /* 0x000fe80000000c00 */
[----:B------:R-:W-:Y:S01]  /*ab50*/  STS.128 [R45+0x800], R60 ;  /* 0x0008003c2d007388 */ /* 0x000fe20000000c00 */
[----:B------:R-:W-:Y:S06]  /*ab60*/  BAR.SYNC.DEFER_BLOCKING 0x0 ;  /* 0x0000000000007b1d */ /* 0x000fec0000010000 */
[----:B------:R-:W2:Y:S04]  /*ab70*/  LDS.128 R52, [R142] ;  /* 0x000000008e347984 */ /* 0x000ea80000000c00 */
[----:B------:R-:W-:Y:S01]  /*ab80*/  LDS.128 R8, [R142+0x1000] ;  /* 0x001000008e087984 */ /* 0x000fe20000000c00 */
[----:B------:R-:W-:Y:S06]  /*ab90*/  BAR.SYNC.DEFER_BLOCKING 0x0 ;  /* 0x0000000000007b1d */ /* 0x000fec0000010000 */
[----:B------:R-:W-:Y:S04]  /*aba0*/  STS.128 [R45], R4 ;  /* 0x000000042d007388 */ /* 0x000fe80000000c00 */
[----:B------:R3:W-:Y:S01]  /*abb0*/  STS.128 [R45+0x800], R20 ;  /* 0x000800142d007388 */ /* 0x0007e20000000c00 */
[----:B------:R-:W-:Y:S01]  /*abc0*/  BAR.SYNC.DEFER_BLOCKING 0x0 ;  /* 0x0000000000007b1d */ /* 0x000fe20000010000 */
[----:B---3--:R-:W-:-:S05]  /*abd0*/  IMAD R23, R57, 0x2, R0 ;  /* 0x0000000239177824 */ /* 0x008fca00078e0200 */
[----:B------:R-:W3:Y:S04]  /*abe0*/  LDS.128 R16, [R142] ;  /* 0x000000008e107984 */ /* 0x000ee80000000c00 */
[----:B------:R-:W-:Y:S01]  /*abf0*/  LDS.128 R4, [R142+0x1000] ;  /* 0x001000008e047984 */ /* 0x000fe20000000c00 */
[----:B------:R-:W-:Y:S06]  /*ac00*/  BAR.SYNC.DEFER_BLOCKING 0x0 ;  /* 0x0000000000007b1d */ /* 0x000fec0000010000 */
[----:B------:R-:W-:Y:S04]  /*ac10*/  STS.128 [R45], R24 ;  /* 0x000000182d007388 */ /* 0x000fe80000000c00 */
[----:B------:R-:W-:Y:S01]  /*ac20*/  STS.128 [R45+0x800], R28 ;  /* 0x0008001c2d007388 */ /* 0x000fe20000000c00 */
[----:B------:R-:W-:Y:S06]  /*ac30*/  BAR.SYNC.DEFER_BLOCKING 0x0 ;  /* 0x0000000000007b1d */ /* 0x000fec0000010000 */
[----:B-1----:R1:W-:Y:S01]  /*ac40*/  @P5 STG.E desc[UR38][R2.64], R48 ;  /* 0x0000003002005986 */ /* 0x0023e2000c101926 */
[----:B------:R-:W-:-:S03]  /*ac50*/  ISETP.LT.AND P5, PT, R214, UR11, !P0 ;  /* 0x0000000bd6007c0c */ /* 0x000fc6000c7a1270 */
[----:B------:R-:W-:Y:S01]  /*ac60*/  @P4 STG.E desc[UR38][R36.64], R49 ;  /* 0x0000003124004986 */ /* 0x000fe2000c101926 */
[----:B------:R-:W-:-:S03]  /*ac70*/  ISETP.LT.AND P4, PT, R213, UR11, !P0 ;  /* 0x0000000bd5007c0c */ /* 0x000fc6000c781270 */
[----:B------:R-:W-:Y:S01]  /*ac80*/  @P3 STG.E desc[UR38][R38.64], R50 ;  /* 0x0000003226003986 */ /* 0x000fe2000c101926 */
[----:B------:R-:W-:-:S03]  /*ac90*/  ISETP.LT.AND P3, PT, R212, UR11, !P0 ;  /* 0x0000000bd4007c0c */ /* 0x000fc6000c761270 */
[----:B------:R-:W-:Y:S01]  /*aca0*/  @P6 STG.E desc[UR38][R40.64], R51 ;  /* 0x0000003328006986 */ /* 0x000fe2000c101926 */
[----:B------:R-:W-:-:S03]  /*acb0*/  LEA R20, P6, R44, R47, 0x2 ;  /* 0x0000002f2c147211 */ /* 0x000fc600078c10ff */
[----:B--2---:R-:W-:Y:S01]  /*acc0*/  @P2 STG.E desc[UR38][R42.64], R52 ;  /* 0x000000342a002986 */ /* 0x004fe2000c101926 */
[----:B------:R-:W-:Y:S02]  /*acd0*/  LEA.HI.X.SX32 R21, R44, R141, 0x2, P6 ;  /* 0x0000008d2c157211 */ /* 0x000fe400030f16ff */
[C---:B-1----:R-:W-:Y:S01]  /*ace0*/  LEA R2, P6, R0.reuse, R47, 0x2 ;  /* 0x0000002f00027211 */ /* 0x042fe200078c10ff */
[----:B------:R-:W1:Y:S01]  /*acf0*/  LDS.128 R28, [R142] ;  /* 0x000000008e1c7984 */ /* 0x000e620000000c00 */
[----:B------:R-:W-:Y:S02]  /*ad00*/  ISETP.LT.AND P2, PT, R211, UR11, !P0 ;  /* 0x0000000bd3007c0c */ /* 0x000fe4000c741270 */
[----:B------:R-:W-:Y:S01]  /*ad10*/  LEA.HI.X.SX32 R3, R0, R141, 0x2, P6 ;  /* 0x0000008d00037211 */ /* 0x000fe200030f16ff */
[----:B------:R-:W-:Y:S01]  /*ad20*/  IMAD R0, R57, 0x2, R23 ;  /* 0x0000000239007824 */ /* 0x000fe200078e0217 */
[----:B------:R-:W-:Y:S01]  /*ad30*/  LEA R22, P6, R23, R47, 0x2 ;  /* 0x0000002f17167211 */ /* 0x000fe200078c10ff */
[----:B------:R2:W-:Y:S01]  /*ad40*/  @P1 STG.E desc[UR38][R20.64], R53 ;  /* 0x0000003514001986 */ /* 0x0005e2000c101926 */
[----:B------:R-:W-:Y:S01]  /*ad50*/  ISETP.LT.AND P1, PT, R210, UR11, !P0 ;  /* 0x0000000bd2007c0c */ /* 0x000fe2000c721270 */
[----:B------:R-:W-:Y:S01]  /*ad60*/  IMAD R26, R57, 0x2, R0 ;  /* 0x00000002391a7824 */ /* 0x000fe200078e0200 */
[----:B------:R-:W-:Y:S01]  /*ad70*/  LEA.HI.X.SX32 R23, R23, R141, 0x2, P6 ;  /* 0x0000008d17177211 */ /* 0x000fe200030f16ff */
[----:B------:R4:W-:Y:S01]  /*ad80*/  @P5 STG.E desc[UR38][R2.64], R54 ;  /* 0x0000003602005986 */ /* 0x0009e2000c101926 */
[----:B------:R-:W-:-:S02]  /*ad90*/  LEA R24, P6, R0, R47, 0x2 ;  /* 0x0000002f00187211 */ /* 0x000fc400078c10ff */
[----:B------:R-:W-:Y:S01]  /*ada0*/  ISETP.LT.AND P5, PT, R209, UR11, !P0 ;  /* 0x0000000bd1007c0c */ /* 0x000fe2000c7a1270 */
[----:B------:R5:W-:Y:S01]  /*adb0*/  @P4 STG.E desc[UR38][R22.64], R55 ;  /* 0x0000003716004986 */ /* 0x000be2000c101926 */
[----:B------:R-:W-:Y:S01]  /*adc0*/  LEA.HI.X.SX32 R25, R0, R141, 0x2, P6 ;  /* 0x0000008d00197211 */ /* 0x000fe200030f16ff */
[----:B------:R-:W-:Y:S01]  /*add0*/  IMAD R0, R57, 0x2, R26 ;  /* 0x0000000239007824 */ /* 0x000fe200078e021a */
[----:B------:R-:W-:Y:S02]  /*ade0*/  ISETP.LT.AND P4, PT, R208, UR11, !P0 ;  /* 0x0000000bd0007c0c */ /* 0x000fe4000c781270 */
[C---:B--2---:R-:W-:Y:S01]  /*adf0*/  LEA R20, P6, R26.reuse, R47, 0x2 ;  /* 0x0000002f1a147211 */ /* 0x044fe200078c10ff */
[----:B---3--:R2:W-:Y:S01]  /*ae00*/  @P3 STG.E desc[UR38][R24.64], R16 ;  /* 0x0000001018003986 */ /* 0x0085e2000c101926 */
[----:B------:R-:W-:Y:S02]  /*ae10*/  ISETP.LT.AND P3, PT, R207, UR11, !P0 ;  /* 0x0000000bcf007c0c */ /* 0x000fe4000c761270 */
[----:B------:R-:W-:Y:S01]  /*ae20*/  LEA.HI.X.SX32 R21, R26, R141, 0x2, P6 ;  /* 0x0000008d1a157211 */ /* 0x000fe200030f16ff */
[----:B------:R-:W-:Y:S01]  /*ae30*/  IMAD R26, R57, 0x2, R0 ;  /* 0x00000002391a7824 */ /* 0x000fe200078e0200 */
[----:B----4-:R-:W-:-:S03]  /*ae40*/  LEA R2, P6, R0, R47, 0x2 ;  /* 0x0000002f00027211 */ /* 0x010fc600078c10ff */
[----:B------:R3:W-:Y:S01]  /*ae50*/  @P2 STG.E desc[UR38][R20.64], R17 ;  /* 0x0000001114002986 */ /* 0x0007e2000c101926 */
[----:B------:R-:W-:Y:S01]  /*ae60*/  LEA.HI.X.SX32 R3, R0, R141, 0x2, P6 ;  /* 0x0000008d00037211 */ /* 0x000fe200030f16ff */
[C---:B------:R-:W-:Y:S01]  /*ae70*/  IMAD R0, R57.reuse, 0x2, R26 ;  /* 0x0000000239007824 */ /* 0x040fe200078e021a */
[----:B-----5:R-:W-:Y:S02]  /*ae80*/  LEA R22, P6, R26, R47, 0x2 ;  /* 0x0000002f1a167211 */ /* 0x020fe400078c10ff */
[----:B------:R-:W-:Y:S01]  /*ae90*/  ISETP.LT.AND P2, PT, R206, UR11, !P0 ;  /* 0x0000000bce007c0c */ /* 0x000fe2000c741270 */
[----:B------:R4:W-:Y:S01]  /*aea0*/  @P1 STG.E desc[UR38][R2.64], R18 ;  /* 0x0000001202001986 */ /* 0x0009e2000c101926 */
[----:B------:R-:W-:Y:S01]  /*aeb0*/  LEA.HI.X.SX32 R23, R26, R141, 0x2, P6 ;  /* 0x0000008d1a177211 */ /* 0x000fe200030f16ff */
[C---:B------:R-:W-:Y:S01]  /*aec0*/  IMAD R26, R57.reuse, 0x2, R0 ;  /* 0x00000002391a7824 */ /* 0x040fe200078e0200 */
[----:B--2---:R-:W-:Y:S02]  /*aed0*/  LEA R24, P6, R0, R47, 0x2 ;  /* 0x0000002f00187211 */ /* 0x004fe400078c10ff */
[----:B------:R-:W-:Y:S01]  /*aee0*/  ISETP.LT.AND P1, PT, R204, UR11, !P0 ;  /* 0x0000000bcc007c0c */ /* 0x000fe2000c721270 */
[----:B------:R2:W-:Y:S01]  /*aef0*/  @P5 STG.E desc[UR38][R22.64], R19 ;  /* 0x0000001316005986 */ /* 0x0005e2000c101926 */
[----:B------:R-:W-:Y:S01]  /*af00*/  LEA.HI.X.SX32 R25, R0, R141, 0x2, P6 ;  /* 0x0000008d00197211 */ /* 0x000fe200030f16ff */
[----:B------:R-:W-:Y:S01]  /*af10*/  IMAD R0, R57, 0x2, R26 ;  /* 0x0000000239007824 */ /* 0x000fe200078e021a */
[----:B------:R-:W-:-:S02]  /*af20*/  LEA R16, P6, R26, R47, 0x2 ;  /* 0x0000002f1a107211 */ /* 0x000fc400078c10ff */
[----:B------:R-:W-:Y:S01]  /*af30*/  ISETP.LT.AND P5, PT, R203, UR11, !P0 ;  /* 0x0000000bcb007c0c */ /* 0x000fe2000c7a1270 */
[C---:B---3--:R-:W-:Y:S01]  /*af40*/  IMAD R20, R57.reuse, 0x2, R0 ;  /* 0x0000000239147824 */ /* 0x048fe200078e0200 */
[----:B------:R-:W-:Y:S01]  /*af50*/  LEA.HI.X.SX32 R17, R26, R141, 0x2, P6 ;  /* 0x0000008d1a117211 */ /* 0x000fe200030f16ff */
[----:B-1----:R-:W-:Y:S01]  /*af60*/  @P4 STG.E desc[UR38][R24.64], R28 ;  /* 0x0000001c18004986 */ /* 0x002fe2000c101926 */
[----:B----4-:R-:W-:Y:S02]  /*af70*/  LEA R2, P6, R0, R47, 0x2 ;  /* 0x0000002f00027211 */ /* 0x010fe400078c10ff */
[----:B------:R-:W-:Y:S01]  /*af80*/  ISETP.LT.AND P4, PT, R202, UR11, !P0 ;  /* 0x0000000bca007c0c */ /* 0x000fe2000c781270 */
[----:B------:R1:W-:Y:S01]  /*af90*/  @P3 STG.E desc[UR38][R16.64], R29 ;  /* 0x0000001d10003986 */ /* 0x0003e2000c101926 */
[----:B------:R-:W-:Y:S01]  /*afa0*/  LEA.HI.X.SX32 R3, R0, R141, 0x2, P6 ;  /* 0x0000008d00037211 */ /* 0x000fe200030f16ff */
[----:B------:R-:W-:Y:S01]  /*afb0*/  IMAD R0, R57, 0x2, R20 ;  /* 0x0000000239007824 */ /* 0x000fe200078e0214 */
[----:B------:R-:W-:-:S02]  /*afc0*/  LEA R18, P6, R20, R47, 0x2 ;  /* 0x0000002f14127211 */ /* 0x000fc400078c10ff */
[----:B------:R-:W-:Y:S01]  /*afd0*/  ISETP.LT.AND P3, PT, R201, UR11, !P0 ;  /* 0x0000000bc9007c0c */ /* 0x000fe2000c761270 */
[C---:B--2---:R-:W-:Y:S01]  /*afe0*/  IMAD R22, R57.reuse, 0x2, R0 ;  /* 0x0000000239167824 */ /* 0x044fe200078e0200 */
[----:B------:R-:W-:Y:S01]  /*aff0*/  LEA.HI.X.SX32 R19, R20, R141, 0x2, P6 ;  /* 0x0000008d14137211 */ /* 0x000fe200030f16ff */
[----:B------:R2:W-:Y:S01]  /*b000*/  @P2 STG.E desc[UR38][R2.64], R30 ;  /* 0x0000001e02002986 */ /* 0x0005e2000c101926 */
[----:B------:R-:W-:Y:S02]  /*b010*/  LEA R20, P6, R0, R47, 0x2 ;  /* 0x0000002f00147211 */ /* 0x000fe400078c10ff */
[----:B------:R-:W-:Y:S01]  /*b020*/  ISETP.LT.AND P2, PT, R198, UR11, !P0 ;  /* 0x0000000bc6007c0c */ /* 0x000fe2000c741270 */
[----:B------:R3:W-:Y:S01]  /*b030*/  @P1 STG.E desc[UR38][R18.64], R31 ;  /* 0x0000001f12001986 */ /* 0x0007e2000c101926 */
[----:B------:R-:W-:Y:S01]  /*b040*/  LEA.HI.X.SX32 R21, R0, R141, 0x2, P6 ;  /* 0x0000008d00157211 */ /* 0x000fe200030f16ff */
[----:B------:R-:W-:Y:S01]  /*b050*/  IMAD R0, R57, 0x2, R22 ;  /* 0x0000000239007824 */ /* 0x000fe200078e0216 */
[----:B-1----:R-:W-:-:S02]  /*b060*/  LEA R16, P6, R22, R47, 0x2 ;  /* 0x0000002f16107211 */ /* 0x002fc400078c10ff */
        /* <DEDUP_REMOVED lines=9> */
[----:B---3--:R-:W-:-:S02]  /*b100*/  LEA R18, P6, R22, R47, 0x2 ;  /* 0x0000002f16127211 */ /* 0x008fc400078c10ff */
[----:B------:R-:W-:Y:S01]  /*b110*/  ISETP.LT.AND P4, PT, R194, UR11, !P0 ;  /* 0x0000000bc2007c0c */ /* 0x000fe2000c781270 */
[----:B------:R3:W-:Y:S01]  /*b120*/  @P3 STG.E desc[UR38][R2.64], R14 ;  /* 0x0000000e02003986 */ /* 0x0007e2000c101926 */
[----:B------:R-:W-:Y:S01]  /*b130*/  LEA.HI.X.SX32 R19, R22, R141, 0x2, P6 ;  /* 0x0000008d16137211 */ /* 0x000fe200030f16ff */
[----:B------:R-:W-:Y:S01]  /*b140*/  IMAD R22, R57, 0x2, R0 ;  /* 0x0000000239167824 */ /* 0x000fe200078e0200 */
[C---:B-1----:R-:W-:Y:S02]  /*b150*/  LEA R20, P6, R0.reuse, R47, 0x2 ;  /* 0x0000002f00147211 */ /* 0x042fe400078c10ff */
[----:B------:R-:W-:Y:S01]  /*b160*/  ISETP.LT.AND P3, PT, R193, UR11, !P0 ;  /* 0x0000000bc1007c0c */ /* 0x000fe2000c761270 */
[----:B------:R1:W-:Y:S01]  /*b170*/  @P2 STG.E desc[UR38][R18.64], R15 ;  /* 0x0000000f12002986 */ /* 0x0003e2000c101926 */
[----:B------:R-:W-:Y:S01]  /*b180*/  LEA.HI.X.SX32 R21, R0, R141, 0x2, P6 ;  /* 0x0000008d00157211 */ /* 0x000fe200030f16ff */
[----:B------:R-:W-:Y:S01]  /*b190*/  IMAD R0, R57, 0x2, R22 ;  /* 0x0000000239007824 */ /* 0x000fe200078e0216 */
[----:B------:R-:W-:-:S02]  /*b1a0*/  LEA R12, P6, R22, R47, 0x2 ;  /* 0x0000002f160c7211 */ /* 0x000fc400078c10ff */
[----:B------:R-:W-:Y:S01]  /*b1b0*/  ISETP.LT.AND P2, PT, R192, UR11, !P0 ;  /* 0x0000000bc0007c0c */ /* 0x000fe2000c741270 */
[----:B--2---:R-:W-:Y:S01]  /*b1c0*/  IMAD R16, R57, 0x2, R0 ;  /* 0x0000000239107824 */ /* 0x004fe200078e0200 */
[----:B------:R-:W-:Y:S01]  /*b1d0*/  LEA.HI.X.SX32 R13, R22, R141, 0x2, P6 ;  /* 0x0000008d160d7211 */ /* 0x000fe200030f16ff */
[----:B------:R2:W-:Y:S01]  /*b1e0*/  @P1 STG.E desc[UR38][R20.64], R8 ;  /* 0x0000000814001986 */ /* 0x0005e2000c101926 */
[C---:B---3--:R-:W-:Y:S02]  /*b1f0*/  LEA R2, P6, R0.reuse, R47, 0x2 ;  /* 0x0000002f00027211 */ /* 0x048fe400078c10ff */
[----:B------:R-:W-:Y:S01]  /*b200*/  ISETP.LT.AND P1, PT, R149, UR11, !P0 ;  /* 0x0000000b95007c0c */ /* 0x000fe2000c721270 */
[----:B------:R-:W3:Y:S01]  /*b210*/  LDS.128 R20, [R142+0x1000] ;  /* 0x001000008e147984 */ /* 0x000ee20000000c00 */
[----:B------:R-:W-:Y:S01]  /*b220*/  LEA.HI.X.SX32 R3, R0, R141, 0x2, P6 ;  /* 0x0000008d00037211 */ /* 0x000fe200030f16ff */
[C---:B------:R-:W-:Y:S01]  /*b230*/  IMAD R0, R57.reuse, 0x2, R16 ;  /* 0x0000000239007824 */ /* 0x040fe200078e0210 */
[----:B------:R-:W-:Y:S01]  /*b240*/  LEA R14, P6, R16, R47, 0x2 ;  /* 0x0000002f100e7211 */ /* 0x000fe200078c10ff */
[----:B------:R4:W-:Y:S01]  /*b250*/  @P5 STG.E desc[UR38][R12.64], R9 ;  /* 0x000000090c005986 */ /* 0x0009e2000c101926 */
[----:B------:R-:W-:Y:S01]  /*b260*/  ISETP.LT.AND P5, PT, R148, UR11, !P0 ;  /* 0x0000000b94007c0c */ /* 0x000fe2000c7a1270 */
[----:B-1----:R-:W-:Y:S01]  /*b270*/  IMAD R18, R57, 0x2, R0 ;  /* 0x0000000239127824 */ /* 0x002fe200078e0200 */
[----:B------:R-:W-:Y:S01]  /*b280*/  LEA.HI.X.SX32 R15, R16, R141, 0x2, P6 ;  /* 0x0000008d100f7211 */ /* 0x000fe200030f16ff */
[----:B------:R1:W-:Y:S01]  /*b290*/  @P4 STG.E desc[UR38][R2.64], R10 ;  /* 0x0000000a02004986 */ /* 0x0003e2000c101926 */
[----:B------:R-:W-:-:S02]  /*b2a0*/  LEA R16, P6, R0, R47, 0x2 ;  /* 0x0000002f00107211 */ /* 0x000fc400078c10ff */
[----:B------:R-:W-:Y:S01]  /*b2b0*/  ISETP.LT.AND P4, PT, R147, UR11, !P0 ;  /* 0x0000000b93007c0c */ /* 0x000fe2000c781270 */
[----:B------:R5:W-:Y:S01]  /*b2c0*/  @P3 STG.E desc[UR38][R14.64], R11 ;  /* 0x0000000b0e003986 */ /* 0x000be2000c101926 */
[----:B------:R-:W-:Y:S01]  /*b2d0*/  LEA.HI.X.SX32 R17, R0, R141, 0x2, P6 ;  /* 0x0000008d00117211 */ /* 0x000fe200030f16ff */
[C---:B------:R-:W-:Y:S01]  /*b2e0*/  IMAD R0, R57.reuse, 0x2, R18 ;  /* 0x0000000239007824 */ /* 0x040fe200078e0212 */
[----:B--2---:R-:W-:Y:S02]  /*b2f0*/  LEA R8, P6, R18, R47, 0x2 ;  /* 0x0000002f12087211 */ /* 0x004fe400078c10ff */
[----:B------:R-:W-:Y:S01]  /*b300*/  ISETP.LT.AND P3, PT, R146, UR11, !P0 ;  /* 0x0000000b92007c0c */ /* 0x000fe2000c761270 */
[C---:B----4-:R-:W-:Y:S01]  /*b310*/  IMAD R13, R57.reuse, 0x2, R0 ;  /* 0x00000002390d7824 */ /* 0x050fe200078e0200 */
[----:B------:R-:W-:Y:S01]  /*b320*/  LEA.HI.X.SX32 R9, R18, R141, 0x2, P6 ;  /* 0x0000008d12097211 */ /* 0x000fe200030f16ff */
[----:B------:R2:W-:Y:S01]  /*b330*/  @P2 STG.E desc[UR38][R16.64], R4 ;  /* 0x0000000410002986 */ /* 0x0005e2000c101926 */
[CC--:B-1----:R-:W-:Y:S01]  /*b340*/  LEA R2, P6, R0.reuse, R47.reuse, 0x2 ;  /* 0x0000002f00027211 */ /* 0x0c2fe200078c10ff */
[----:B------:R-:W-:Y:S01]  /*b350*/  IMAD R18, R57, 0x2, R13 ;  /* 0x0000000239127824 */ /* 0x000fe200078e020d */
[----:B------:R-:W-:Y:S01]  /*b360*/  ISETP.LT.AND P2, PT, R145, UR11, !P0 ;  /* 0x0000000b91007c0c */ /* 0x000fe2000c741270 */
[----:B------:R1:W-:Y:S01]  /*b370*/  @P1 STG.E desc[UR38][R8.64], R5 ;  /* 0x0000000508001986 */ /* 0x0003e2000c101926 */
[----:B------:R-:W-:Y:S01]  /*b380*/  LEA R10, P1, R13, R47, 0x2 ;  /* 0x0000002f0d0a7211 */ /* 0x000fe200078210ff */
[----:B-----5:R-:W-:Y:S01]  /*b390*/  IMAD R15, R57, 0x2, R18 ;  /* 0x00000002390f7824 */ /* 0x020fe200078e0212 */
[----:B------:R-:W-:-:S02]  /*b3a0*/  LEA.HI.X.SX32 R3, R0, R141, 0x2, P6 ;  /* 0x0000008d00037211 */ /* 0x000fc400030f16ff */
[----:B------:R-:W-:Y:S01]  /*b3b0*/  LEA.HI.X.SX32 R11, R13, R141, 0x2, P1 ;  /* 0x0000008d0d0b7211 */ /* 0x000fe200008f16ff */
[----:B------:R-:W-:Y:S01]  /*b3c0*/  IMAD R0, R57, 0x2, R15 ;  /* 0x0000000239007824 */ /* 0x000fe200078e020f */
[CC--:B------:R-:W-:Y:S01]  /*b3d0*/  LEA R12, P6, R18.reuse, R47.reuse, 0x2 ;  /* 0x0000002f120c7211 */ /* 0x0c0fe200078c10ff */
[----:B------:R4:W-:Y:S01]  /*b3e0*/  @P5 STG.E desc[UR38][R2.64], R6 ;  /* 0x0000000602005986 */ /* 0x0009e2000c101926 */
[----:B------:R-:W-:Y:S02]  /*b3f0*/  LEA R14, P1, R15, R47, 0x2 ;  /* 0x0000002f0f0e7211 */ /* 0x000fe400078210ff */
[-C--:B------:R-:W-:Y:S01]  /*b400*/  LEA.HI.X.SX32 R13, R18, R141.reuse, 0x2, P6 ;  /* 0x0000008d120d7211 */ /* 0x080fe200030f16ff */
[----:B------:R-:W-:Y:S01]  /*b410*/  IMAD R18, R57, 0x2, R0 ;  /* 0x0000000239127824 */ /* 0x000fe200078e0200 */
[----:B------:R-:W-:Y:S01]  /*b420*/  LEA.HI.X.SX32 R15, R15, R141, 0x2, P1 ;  /* 0x0000008d0f0f7211 */ /* 0x000fe200008f16ff */
[----:B------:R4:W-:Y:S01]  /*b430*/  @P4 STG.E desc[UR38][R10.64], R7 ;  /* 0x000000070a004986 */ /* 0x0009e2000c101926 */
[----:B--2---:R-:W-:-:S02]  /*b440*/  LEA R16, P6, R0, R47, 0x2 ;  /* 0x0000002f00107211 */ /* 0x004fc400078c10ff */
[----:B------:R-:W-:Y:S01]  /*b450*/  ISETP.LT.AND P1, PT, R144, UR11, !P0 ;  /* 0x0000000b90007c0c */ /* 0x000fe2000c721270 */
[----:B---3--:R4:W-:Y:S01]  /*b460*/  @P3 STG.E desc[UR38][R12.64], R20 ;  /* 0x000000140c003986 */ /* 0x0089e2000c101926 */
[----:B------:R-:W-:Y:S02]  /*b470*/  ISETP.LT.AND P0, PT, R143, UR11, !P0 ;  /* 0x0000000b8f007c0c */ /* 0x000fe4000c701270 */
[----:B------:R-:W-:Y:S01]  /*b480*/  LEA.HI.X.SX32 R17, R0, R141, 0x2, P6 ;  /* 0x0000008d00117211 */ /* 0x000fe200030f16ff */
[----:B------:R4:W-:Y:S01]  /*b490*/  @P2 STG.E desc[UR38][R14.64], R21 ;  /* 0x000000150e002986 */ /* 0x0009e2000c101926 */
[----:B------:R-:W-:-:S04]  /*b4a0*/  LEA R4, P6, R18, R47, 0x2 ;  /* 0x0000002f12047211 */ /* 0x000fc800078c10ff */
[----:B-1----:R-:W-:-:S03]  /*b4b0*/  LEA.HI.X.SX32 R5, R18, R141, 0x2, P6 ;  /* 0x0000008d12057211 */ /* 0x002fc600030f16ff */
[----:B------:R4:W-:Y:S04]  /*b4c0*/  @P1 STG.E desc[UR38][R16.64], R22 ;  /* 0x0000001610001986 */ /* 0x0009e8000c101926 */
[----:B------:R4:W-:Y:S01]  /*b4d0*/  @P0 STG.E desc[UR38][R4.64], R23 ;  /* 0x0000001704000986 */ /* 0x0009e2000c101926 */
[----:B------:R-:W-:Y:S06]  /*b4e0*/  BAR.SYNC.DEFER_BLOCKING 0x0 ;  /* 0x0000000000007b1d */ /* 0x000fec0000010000 */
[----:B------:R-:W-:Y:S05]  /*b4f0*/  BRA.U UP0, `(.L_x_13) ;  /* 0x0000000100a07547 */ /* 0x000fea000b800000 */
[----:B------:R-:W1:Y:S01]  /*b500*/  S2UR UR5, SR_CgaCtaId ;  /* 0x00000000000579c3 */ /* 0x000e620000008800 */
[----:B------:R-:W-:Y:S01]  /*b510*/  NOP ;  /* 0x0000000000007918 */ /* 0x000fe20000000000 */
[----:B------:R-:W-:Y:S01]  /*b520*/  UMOV UR4, 0x50 ;  /* 0x0000005000047882 */ /* 0x000fe20000000000 */
[----:B------:R-:W-:Y:S02]  /*b530*/  IMAD.U32 R0, RZ, RZ, UR27 ;  /* 0x0000001bff007e24 */ /* 0x000fe4000f8e00ff */
[----:B----4-:R-:W-:Y:S02]  /*b540*/  IMAD.MOV.U32 R3, RZ, RZ, 0x3 ;  /* 0x00000003ff037424 */ /* 0x010fe400078e00ff */
[----:B------:R-:W-:Y:S01]  /*b550*/  IMAD.MOV.U32 R7, RZ, RZ, 0x1 ;  /* 0x00000001ff077424 */ /* 0x000fe200078e00ff */
[----:B------:R-:W-:-:S04]  /*b560*/  LOP3.LUT R0, R0, 0xffff, RZ, 0xc0, !PT ;  /* 0x0000ffff00007812 */ /* 0x000fc800078ec0ff */
[----:B------:R-:W-:-:S05]  /*b570*/  SHF.R.U32.HI R0, RZ, 0x5, R0 ;  /* 0x00000005ff007819 */ /* 0x000fca0000011600 */
[----:B------:R-:W-:Y:S01]  /*b580*/  VIADD R2, R0, 0x10 ;  /* 0x0000001000027836 */ /* 0x000fe20000000000 */
[----:B------:R-:W-:Y:S01]  /*b590*/  SHF.L.U32 R0, R3, R0, RZ ;  /* 0x0000000003007219 */ /* 0x000fe200000006ff */
[----:B-1----:R-:W-:-:S03]  /*b5a0*/  ULEA UR6, UR5, UR4, 0x18 ;  /* 0x0000000405067291 */ /* 0x002fc6000f8ec0ff */
[----:B------:R-:W-:-:S04]  /*b5b0*/  SHF.L.U32 R3, R7, R2, RZ ;  /* 0x0000000207037219 */ /* 0x000fc800000006ff */
[----:B------:R-:W-:Y:S02]  /*b5c0*/  LOP3.LUT R0, R3, R0, RZ, 0xfc, !PT ;  /* 0x0000000003007212 */ /* 0x000fe400078efcff */
[----:B------:R-:W1:Y:S02]  /*b5d0*/  LDS R5, [UR6] ;  /* 0x00000006ff057984 */ /* 0x000e640008000800 */
[C---:B------:R-:W-:Y:S02]  /*b5e0*/  LOP3.LUT R2, R0.reuse, 0xffff, RZ, 0xc0, !PT ;  /* 0x0000ffff00027812 */ /* 0x040fe400078ec0ff */
[----:B-1----:R-:W-:-:S04]  /*b5f0*/  LOP3.LUT R3, R0, 0xffff, R5, 0x80, !PT ;  /* 0x0000ffff00037812 */ /* 0x002fc800078e8005 */
[----:B------:R-:W-:-:S13]  /*b600*/  ISETP.NE.AND P0, PT, R3, R2, PT ;  /* 0x000000020300720c */ /* 0x000fda0003f05270 */
[----:B------:R-:W-:Y:S05]  /*b610*/  @P0 BRA `(.L_x_14) ;  /* 0x0000000000500947 */ /* 0x000fea0003800000 */
[----:B------:R-:W-:Y:S02]  /*b620*/  SHF.R.U32.HI R5, RZ, 0x10, R5 ;  /* 0x00000010ff057819 */ /* 0x000fe40000011605 */
[----:B------:R-:W-:-:S04]  /*b630*/  SHF.R.U32.HI R2, RZ, 0x10, R0 ;  /* 0x00000010ff027819 */ /* 0x000fc80000011600 */
[----:B------:R-:W-:-:S04]  /*b640*/  LOP3.LUT R5, R5, R2, RZ, 0xc0, !PT ;  /* 0x0000000205057212 */ /* 0x000fc800078ec0ff */
[----:B------:R-:W-:-:S13]  /*b650*/  ISETP.NE.AND P0, PT, R5, R2, PT ;  /* 0x000000020500720c */ /* 0x000fda0003f05270 */
[----:B------:R-:W-:Y:S05]  /*b660*/  @P0 BRA `(.L_x_15) ;  /* 0x0000000000300947 */ /* 0x000fea0003800000 */
[----:B------:R-:W-:Y:S01]  /*b670*/  R2UR UR4, R0 ;  /* 0x00000000000472ca */ /* 0x000fe200000e0000 */
[----:B------:R-:W-:Y:S01]  /*b680*/  VOTEU.ANY UR5, UPT, PT ;  /* 0x0000000000057886 */ /* 0x000fe200038e0100 */
[----:B------:R-:W1:Y:S01]  /*b690*/  S2R R0, SR_LANEID ;  /* 0x0000000000007919 */ /* 0x000e620000000000 */
[----:B------:R-:W-:-:S10]  /*b6a0*/  UFLO.U32 UR5, UR5 ;  /* 0x00000005000572bd */ /* 0x000fd400080e0000 */
[----:B------:R-:W-:-:S06]  /*b6b0*/  ULOP3.LUT UR4, URZ, UR4, URZ, 0x33, !UPT ;  /* 0x00000004ff047292 */ /* 0x000fcc000f8e33ff */
[----:B------:R-:W-:-:S04]  /*b6c0*/  IMAD.U32 R2, RZ, RZ, UR4 ;  /* 0x00000004ff027e24 */ /* 0x000fc8000f8e00ff */
[----:B------:R-:W2:Y:S02]  /*b6d0*/  REDUX UR7, R2 ;  /* 0x00000000020773c4 */ /* 0x000ea40000000000 */
[----:B------:R3:W-:Y:S01]  /*b6e0*/  UTCATOMSWS.AND URZ, UR4 ;  /* 0x0000000400ff79e3 */ /* 0x0007e20008000000 */
[----:B-1----:R-:W-:Y:S01]  /*b6f0*/  ISETP.EQ.U32.AND P0, PT, R0, UR5, PT ;  /* 0x0000000500007c0c */ /* 0x002fe2000bf02070 */
[----:B--2---:R-:W-:-:S12]  /*b700*/  IMAD.U32 R0, RZ, RZ, UR7 ;  /* 0x00000007ff007e24 */ /* 0x004fd8000f8e00ff */
[----:B------:R3:W-:Y:S01]  /*b710*/  @P0 ATOMS.AND RZ, [UR6], R0 ;  /* 0x00000000ffff098c */ /* 0x0007e2000a800006 */
[----:B------:R-:W-:Y:S05]  /*b720*/  BRA `(.L_x_13) ;  /* 0x0000000000147947 */ /* 0x000fea0003800000 */
.L_x_15:
[----:B------:R-:W-:-:S07]  /*b730*/  MOV R2, 0xb750 ;  /* 0x0000b75000027802 */ /* 0x000fce0000000f00 */
[----:B------:R-:W-:Y:S05]  /*b740*/  CALL.REL.NOINC `($__internal_0_$__cuda_sm10x_tcgen05_guardrail_trap_col_being_dealloced_not_returned_by_alloc) ;  /* 0x00000000002c7944 */ /* 0x000fea0003c00000 */
[----:B------:R-:W-:Y:S05]  /*b750*/  BRA `(.L_x_13) ;  /* 0x0000000000087947 */ /* 0x000fea0003800000 */
.L_x_14:
[----:B------:R-:W-:-:S07]  /*b760*/  MOV R2, 0xb780 ;  /* 0x0000b78000027802 */ /* 0x000fce0000000f00 */
[----:B------:R-:W-:Y:S05]  /*b770*/  CALL.REL.NOINC `($__internal_2_$__cuda_sm10x_tcgen05_guardrail_trap_unallocated_columns_being_dealloced) ;  /* 0x0000000000387944 */ /* 0x000fea0003c00000 */
.L_x_13:
[----:B------:R-:W-:Y:S01]  /*b780*/  NOP ;  /* 0x0000000000007918 */ /* 0x000fe20000000000 */
[----:B---3--:R-:W-:Y:S05]  /*b790*/  EXIT ;  /* 0x000000000000794d */ /* 0x008fea0003800000 */
.L_x_9:
[----:B------:R-:W1:Y:S02]  /*b7a0*/  SYNCS.PHASECHK.TRANS64.TRYWAIT P0, [UR33], R122 ;  /* 0x0000007aff0075a7 */ /* 0x000e640008001121 */
[----:B-1----:R-:W-:Y:S05]  /*b7b0*/  @!P0 BRA `(.L_x_9) ;  /* 0xfffffffc00f88947 */ /* 0x002fea000383ffff */
[----:B------:R-:W-:Y:S05]  /*b7c0*/  BRA `(.L_x_16) ;  /* 0xffffffd000fc7947 */ /* 0x000fea000383ffff */
.L_x_12:
[----:B------:R-:W1:Y:S02]  /*b7d0*/  SYNCS.PHASECHK.TRANS64.TRYWAIT P2, [UR28], R4 ;  /* 0x00000004ff0075a7 */ /* 0x000e64000804111c */
[----:B-1----:R-:W-:Y:S05]  /*b7e0*/  @!P2 BRA `(.L_x_12) ;  /* 0xfffffffc00f8a947 */ /* 0x002fea000383ffff */
[----:B------:R-:W-:Y:S05]  /*b7f0*/  BRA `(.L_x_11) ;  /* 0xffffffec00987947 */ /* 0x000fea000383ffff */
        .weak           $__internal_0_$__cuda_sm10x_tcgen05_guardrail_trap_col_being_dealloced_not_returned_by_alloc
        .type           $__internal_0_$__cuda_sm10x_tcgen05_guardrail_trap_col_being_dealloced_not_returned_by_alloc,@function
        .size           $__internal_0_$__cuda_sm10x_tcgen05_guardrail_trap_col_being_dealloced_not_returned_by_alloc,($__internal_1_$__cuda_sm10x_tcgen05_guardrail_trap_phase_invalid_during_alloc - $__internal_0_$__cuda_sm10x_tcgen05_guardrail_trap_col_being_dealloced_not_returned_by_alloc)
$__internal_0_$__cuda_sm10x_tcgen05_guardrail_trap_col_being_dealloced_not_returned_by_alloc:
[----:B------:R-:W-:Y:S05]  /*b800*/  BPT.TRAP 0x1 ;  /* 0x000000040000795c */ /* 0x000fea0000300000 */
[----:B------:R-:W-:-:S04]  /*b810*/  IMAD.MOV.U32 R3, RZ, RZ, 0x0 ;  /* 0x00000000ff037424 */ /* 0x000fc800078e00ff */
[----:B------:R-:W-:Y:S05]  /*b820*/  RET.REL.NODEC R2 `(matmul_kernel) ;  /* 0xffffff4402f47950 */ /* 0x000fea0003c3ffff */
        .weak           $__internal_1_$__cuda_sm10x_tcgen05_guardrail_trap_phase_invalid_during_alloc
        .type           $__internal_1_$__cuda_sm10x_tcgen05_guardrail_trap_phase_invalid_during_alloc,@function
        .size           $__internal_1_$__cuda_sm10x_tcgen05_guardrail_trap_phase_invalid_during_alloc,($__internal_2_$__cuda_sm10x_tcgen05_guardrail_trap_unallocated_columns_being_dealloced - $__internal_1_$__cuda_sm10x_tcgen05_guardrail_trap_phase_invalid_during_alloc)
$__internal_1_$__cuda_sm10x_tcgen05_guardrail_trap_phase_invalid_during_alloc:
[----:B------:R-:W-:Y:S05]  /*b830*/  BPT.TRAP 0x1 ;  /* 0x000000040000795c */ /* 0x000fea0000300000 */
[----:B------:R-:W-:-:S04]  /*b840*/  IMAD.MOV.U32 R3, RZ, RZ, 0x0 ;  /* 0x00000000ff037424 */ /* 0x000fc800078e00ff */
[----:B------:R-:W-:Y:S05]  /*b850*/  RET.REL.NODEC R2 `(matmul_kernel) ;  /* 0xffffff4402e87950 */ /* 0x000fea0003c3ffff */
        .weak           $__internal_2_$__cuda_sm10x_tcgen05_guardrail_trap_unallocated_columns_being_dealloced
        .type           $__internal_2_$__cuda_sm10x_tcgen05_guardrail_trap_unallocated_columns_being_dealloced,@function
        .size           $__internal_2_$__cuda_sm10x_tcgen05_guardrail_trap_unallocated_columns_being_dealloced,(.L_x_20 - $__internal_2_$__cuda_sm10x_tcgen05_guardrail_trap_unallocated_columns_being_dealloced)
$__internal_2_$__cuda_sm10x_tcgen05_guardrail_trap_unallocated_columns_being_dealloced:
[----:B------:R-:W-:Y:S05]  /*b860*/  BPT.TRAP 0x1 ;  /* 0x000000040000795c */ /* 0x000fea0000300000 */
[----:B------:R-:W-:-:S04]  /*b870*/  IMAD.MOV.U32 R3, RZ, RZ, 0x0 ;  /* 0x00000000ff037424 */ /* 0x000fc800078e00ff */
[----:B------:R-:W-:Y:S05]  /*b880*/  RET.REL.NODEC R2 `(matmul_kernel) ;  /* 0xffffff4402dc7950 */ /* 0x000fea0003c3ffff */
.L_x_17:
[----:B------:R-:W-:-:S00]  /*b890*/  BRA `(.L_x_17) ;  /* 0xfffffffc00fc7947 */ /* 0x000fc0000383ffff */
[----:B------:R-:W-:-:S00]  /*b8a0*/  NOP ;  /* 0x0000000000007918 */ /* 0x000fc00000000000 */
        /* <DEDUP_REMOVED lines=13> */
.L_x_20:


//--------------------- .nv.shared.matmul_kernel  --------------------------
	.section	.nv.shared.matmul_kernel,"aw",@nobits
	.sectionflags	@""
	.align	16
	.zero		1024


//--------------------- .nv.shared.reserved.0     --------------------------
	.section	.nv.shared.reserved.0,"aw",@nobits
	.align	8
	.weak		__nv_reservedSMEM_offset_0_alias
	.size		__nv_reservedSMEM_offset_0_alias, 0, 64
	.other		__nv_reservedSMEM_offset_0_alias,@"STO_CUDA_RESERVED_SHARED STV_DEFAULT"
__nv_reservedSMEM_offset_0_alias:
	.zero		0
.nv.shared.reserved.0:
	.zero		64
	.weak		__nv_reservedSMEM_allocation_phase
	.type		__nv_reservedSMEM_allocation_phase,@object
	.size		__nv_reservedSMEM_allocation_phase,(.L_0 - __nv_reservedSMEM_allocation_phase)
__nv_reservedSMEM_allocation_phase:
	.zero		1
.L_0:
	.zero		7
	.weak		__nv_reservedSMEM_devtool_atexit_pc
	.type		__nv_reservedSMEM_devtool_atexit_pc,@object
	.size		__nv_reservedSMEM_devtool_atexit_pc,(__nv_reservedSMEM_allocation_mask - __nv_reservedSMEM_devtool_atexit_pc)
__nv_reservedSMEM_devtool_atexit_pc:
	.zero		8
	.weak		__nv_reservedSMEM_allocation_mask
	.type		__nv_reservedSMEM_allocation_mask,@object
	.size		__nv_reservedSMEM_allocation_mask,(.L_2 - __nv_reservedSMEM_allocation_mask)
__nv_reservedSMEM_allocation_mask:
	.zero		4
.L_2:


//--------------------- .nv.constant0.matmul_kernel --------------------------
	.section	.nv.constant0.matmul_kernel,"a",@progbits
	.sectionflags	@""
	.align	4
.nv.constant0.matmul_kernel:
	.zero		976


//--------------------- SYMBOLS --------------------------

	.type		.nv.reservedSmem.offset0,@object
	.size		.nv.reservedSmem.offset0,0x4
	.type		.nv.reservedSmem.cap,@object
	.size		.nv.reservedSmem.cap,0x4
